	.target	sm_86

	.elftype	@"ET_EXEC"


//--------------------- .note.nv.tkinfo           --------------------------
	.section	.note.nv.tkinfo,"",@"SHT_NOTE"
	.sectionflags	@"SHF_NOTE_NV_TKINFO"
	.tkinfo
        /*0018*/ 	.word	0x00000002
        /*0030*/ 	.string	""
        /*0030*/ 	.string	"ptxas"
        /*0030*/ 	.string	"Cuda compilation tools, release 13.1, V13.1.80"
        /*0030*/ 	.string	"Build cuda_13.1.r13.1/compiler.36836380_0"
        /*0030*/ 	.string	"-v  -arch sm_86 "



//--------------------- .note.nv.cuinfo           --------------------------
	.section	.note.nv.cuinfo,"",@"SHT_NOTE"
	.sectionflags	@"SHF_NOTE_NV_CUINFO"
        /*0018*/ 	.short	0x0002
        /*001a*/ 	.short	0x0050
        /*001c*/ 	.short	0x0083
	.zero		2


//--------------------- .nv.info                  --------------------------
	.section	.nv.info,"",@"SHT_CUDA_INFO"
	.align	4


	//----- nvinfo : EIATTR_REGCOUNT
	.align		4
        /*0000*/ 	.byte	0x04, 0x2f
        /*0002*/ 	.short	(.L_1 - .L_0)
	.align		4
.L_0:
        /*0004*/ 	.word	index@(gemm_mma_kernel)
        /*0008*/ 	.word	0x00000064


	//----- nvinfo : EIATTR_FRAME_SIZE
	.align		4
.L_1:
        /*000c*/ 	.byte	0x04, 0x11
        /*000e*/ 	.short	(.L_3 - .L_2)
	.align		4
.L_2:
        /*0010*/ 	.word	index@(gemm_mma_kernel)
        /*0014*/ 	.word	0x00000000


	//----- nvinfo : EIATTR_MIN_STACK_SIZE
	.align		4
.L_3:
        /*0018*/ 	.byte	0x04, 0x12
        /*001a*/ 	.short	(.L_5 - .L_4)
	.align		4
.L_4:
        /*001c*/ 	.word	index@(gemm_mma_kernel)
        /*0020*/ 	.word	0x00000000
.L_5:


//--------------------- .nv.info.gemm_mma_kernel  --------------------------
	.section	.nv.info.gemm_mma_kernel,"",@"SHT_CUDA_INFO"
	.sectionflags	@""
	.align	4


	//----- nvinfo : EIATTR_CUDA_API_VERSION
	.align		4
        /*0000*/ 	.byte	0x04, 0x37
        /*0002*/ 	.short	(.L_7 - .L_6)
.L_6:
        /*0004*/ 	.word	0x00000083


	//----- nvinfo : EIATTR_SW2861232_WAR
	.align		4
.L_7:
        /*0008*/ 	.byte	0x01, 0x35
	.zero		2


	//----- nvinfo : EIATTR_PARAM_CBANK
	.align		4
        /*000c*/ 	.byte	0x04, 0x0a
        /*000e*/ 	.short	(.L_9 - .L_8)
	.align		4
.L_8:
        /*0010*/ 	.word	index@(.nv.constant0.gemm_mma_kernel)
        /*0014*/ 	.short	0x0160
        /*0016*/ 	.short	0x0024


	//----- nvinfo : EIATTR_CBANK_PARAM_SIZE
	.align		4
.L_9:
        /*0018*/ 	.byte	0x03, 0x19
        /*001a*/ 	.short	0x0024


	//----- nvinfo : EIATTR_KPARAM_INFO
	.align		4
        /*001c*/ 	.byte	0x04, 0x17
        /*001e*/ 	.short	(.L_11 - .L_10)
.L_10:
        /*0020*/ 	.word	0x00000000
        /*0024*/ 	.short	0x0005
        /*0026*/ 	.short	0x0020
        /*0028*/ 	.byte	0x00, 0xf0, 0x11, 0x00


	//----- nvinfo : EIATTR_KPARAM_INFO
	.align		4
.L_11:
        /*002c*/ 	.byte	0x04, 0x17
        /*002e*/ 	.short	(.L_13 - .L_12)
.L_12:
        /*0030*/ 	.word	0x00000000
        /*0034*/ 	.short	0x0004
        /*0036*/ 	.short	0x001c
        /*0038*/ 	.byte	0x00, 0xf0, 0x11, 0x00


	//----- nvinfo : EIATTR_KPARAM_INFO
	.align		4
.L_13:
        /*003c*/ 	.byte	0x04, 0x17
        /*003e*/ 	.short	(.L_15 - .L_14)
.L_14:
        /*0040*/ 	.word	0x00000000
        /*0044*/ 	.short	0x0003
        /*0046*/ 	.short	0x0018
        /*0048*/ 	.byte	0x00, 0xf0, 0x11, 0x00


	//----- nvinfo : EIATTR_KPARAM_INFO
	.align		4
.L_15:
        /*004c*/ 	.byte	0x04, 0x17
        /*004e*/ 	.short	(.L_17 - .L_16)
.L_16:
        /*0050*/ 	.word	0x00000000
        /*0054*/ 	.short	0x0002
        /*0056*/ 	.short	0x0010
        /*0058*/ 	.byte	0x00, 0xf0, 0x21, 0x00


	//----- nvinfo : EIATTR_KPARAM_INFO
	.align		4
.L_17:
        /*005c*/ 	.byte	0x04, 0x17
        /*005e*/ 	.short	(.L_19 - .L_18)
.L_18:
        /*0060*/ 	.word	0x00000000
        /*0064*/ 	.short	0x0001
        /*0066*/ 	.short	0x0008
        /*0068*/ 	.byte	0x00, 0xf0, 0x21, 0x00


	//----- nvinfo : EIATTR_KPARAM_INFO
	.align		4
.L_19:
        /*006c*/ 	.byte	0x04, 0x17
        /*006e*/ 	.short	(.L_21 - .L_20)
.L_20:
        /*0070*/ 	.word	0x00000000
        /*0074*/ 	.short	0x0000
        /*0076*/ 	.short	0x0000
        /*0078*/ 	.byte	0x00, 0xf0, 0x21, 0x00


	//----- nvinfo : EIATTR_WMMA_USED
	.align		4
.L_21:
        /*007c*/ 	.byte	0x01, 0x2b
	.zero		2


	//----- nvinfo : EIATTR_MAXREG_COUNT
	.align		4
        /*0080*/ 	.byte	0x03, 0x1b
        /*0082*/ 	.short	0x00a8


	//----- nvinfo : EIATTR_NUM_BARRIERS
	.align		4
        /*0084*/ 	.byte	0x02, 0x4c
        /*0086*/ 	.byte	0x01
	.zero		1


	//----- nvinfo : EIATTR_MERCURY_ISA_VERSION
	.align		4
        /*0088*/ 	.byte	0x03, 0x5f
        /*008a*/ 	.short	0x0000


	//----- nvinfo : EIATTR_INSTR_REG_MAP
	.align		4
        /*008c*/ 	.byte	0x04, 0x40
        /*008e*/ 	.short	(.L_23 - .L_22)
.L_22:
        /*0090*/ 	.word	0x000003f0
        /*0094*/ 	.byte	0x02
        /*0095*/ 	.byte	0x02
        /*0096*/ 	.short	0xffff
        /*0098*/ 	.word	0xffffffff
        /*009c*/ 	.byte	0xf0, 0x19, 0x00, 0x00, 0x02, 0x02, 0xff, 0xff, 0xff, 0xff, 0xff, 0xff


	//----- nvinfo : EIATTR_MBARRIER_INSTR_OFFSETS
	.align		4
.L_23:
        /*00a8*/ 	.byte	0x04, 0x39
        /*00aa*/ 	.short	(.L_25 - .L_24)


	//   ....[0]....
.L_24:
        /*00ac*/ 	.word	0x00000080
        /*00b0*/ 	.word	0x000000ff
        /*00b4*/ 	.word	0x00000000
        /*00b8*/ 	.short	0x0100
        /*00ba*/ 	.byte	0x3f
	.zero		1


	//   ....[1]....
        /*00bc*/ 	.word	0x00000090
        /*00c0*/ 	.word	0x000000ff
        /*00c4*/ 	.word	0x00000008
        /*00c8*/ 	.short	0x0100
        /*00ca*/ 	.byte	0x3f
	.zero		1


	//   ....[2]....
        /*00cc*/ 	.word	0x000000a0
        /*00d0*/ 	.word	0x000000ff
        /*00d4*/ 	.word	0x00000010
        /*00d8*/ 	.short	0x0100
        /*00da*/ 	.byte	0x3f
	.zero		1


	//   ....[3]....
        /*00dc*/ 	.word	0x000000b0
        /*00e0*/ 	.word	0x000000ff
        /*00e4*/ 	.word	0x00000018
        /*00e8*/ 	.short	0x0100
        /*00ea*/ 	.byte	0x3f
	.zero		1


	//   ....[4]....
        /*00ec*/ 	.word	0x000003f0
        /*00f0*/ 	.word	0x00000058
        /*00f4*/ 	.word	0x00000004
        /*00f8*/ 	.short	0x0105
        /*00fa*/ 	.byte	0x3f
	.zero		1


	//   ....[5]....
        /*00fc*/ 	.word	0x00000ad0
        /*0100*/ 	.word	0x00000058
        /*0104*/ 	.word	0x00000010
        /*0108*/ 	.short	0x0101
        /*010a*/ 	.byte	0x3f
	.zero		1


	//   ....[6]....
        /*010c*/ 	.word	0x000019f0
        /*0110*/ 	.word	0x00000017
        /*0114*/ 	.word	0x00000014
        /*0118*/ 	.short	0x0105
        /*011a*/ 	.byte	0x3f
	.zero		1


	//   ....[7]....
        /*011c*/ 	.word	0x00002da0
        /*0120*/ 	.word	0x00000017
        /*0124*/ 	.word	0x00000000
        /*0128*/ 	.short	0x0101
        /*012a*/ 	.byte	0x3f
	.zero		1


	//----- nvinfo : EIATTR_NUM_MBARRIERS
	.align		4
.L_25:
        /*012c*/ 	.byte	0x03, 0x38
        /*012e*/ 	.short	0x0004


	//----- nvinfo : EIATTR_EXIT_INSTR_OFFSETS
	.align		4
        /*0130*/ 	.byte	0x04, 0x1c
        /*0132*/ 	.short	(.L_27 - .L_26)


	//   ....[0]....
.L_26:
        /*0134*/ 	.word	0x00001540


	//   ....[1]....
        /*0138*/ 	.word	0x00001680


	//   ....[2]....
        /*013c*/ 	.word	0x000016b0


	//   ....[3]....
        /*0140*/ 	.word	0x00002de0


	//----- nvinfo : EIATTR_MAX_THREADS
	.align		4
.L_27:
        /*0144*/ 	.byte	0x04, 0x05
        /*0146*/ 	.short	(.L_29 - .L_28)
.L_28:
        /*0148*/ 	.word	0x00000120
        /*014c*/ 	.word	0x00000001
        /*0150*/ 	.word	0x00000001


	//----- nvinfo : EIATTR_CRS_STACK_SIZE
	.align		4
.L_29:
        /*0154*/ 	.byte	0x04, 0x1e
        /*0156*/ 	.short	(.L_31 - .L_30)
.L_30:
        /*0158*/ 	.word	0x00000000
.L_31:


//--------------------- .nv.callgraph             --------------------------
	.section	.nv.callgraph,"",@"SHT_CUDA_CALLGRAPH"
	.align	4
	.sectionentsize	8
	.align		4
        /*0000*/ 	.word	0x00000000
	.align		4
        /*0004*/ 	.word	0xffffffff
	.align		4
        /*0008*/ 	.word	0x00000000
	.align		4
        /*000c*/ 	.word	0xfffffffe
	.align		4
        /*0010*/ 	.word	0x00000000
	.align		4
        /*0014*/ 	.word	0xfffffffd
	.align		4
        /*0018*/ 	.word	0x00000000
	.align		4
        /*001c*/ 	.word	0xfffffffc


//--------------------- .nv.rel.action            --------------------------
	.section	.nv.rel.action,"",@"SHT_CUDA_RELOCINFO"
	.align	8
	.sectionentsize	8
        /*0000*/ 	.byte	0x73, 0x00, 0x00, 0x00, 0x00, 0x00, 0x00, 0x00, 0x00, 0x00, 0x00, 0x11, 0x25, 0x00, 0x05, 0x36


//--------------------- .nv.constant0.gemm_mma_kernel --------------------------
	.section	.nv.constant0.gemm_mma_kernel,"a",@progbits
	.sectionflags	@""
	.align	4
.nv.constant0.gemm_mma_kernel:
	.zero		388


//--------------------- .text.gemm_mma_kernel     --------------------------
	.section	.text.gemm_mma_kernel,"ax",@progbits
	.sectioninfo	@"SHI_REGISTERS=100"
	.align	128
        .global         gemm_mma_kernel
        .type           gemm_mma_kernel,@function
        .size           gemm_mma_kernel,(.L_x_39 - gemm_mma_kernel)
        .other          gemm_mma_kernel,@"STO_CUDA_ENTRY STV_DEFAULT"
gemm_mma_kernel:
.text.gemm_mma_kernel:
[----:B------:R-:W-:Y:S02]  /*0000*/  IMAD.MOV.U32 R1, RZ, RZ, c[0x0][0x28] ;  /* 0x00000a00ff017624 */ /* 0x000fe400078e00ff */
[----:B------:R-:W1:Y:S01]  /*0010*/  S2R R5, SR_TID.X ;  /* 0x0000000000057919 */ /* 0x000e620000002100 */
[----:B------:R-:W-:Y:S01]  /*0020*/  ULDC.64 UR4, c[0x0][0x118] ;  /* 0x0000460000047ab9 */ /* 0x000fe20000000a00 */
[----:B-1----:R-:W-:-:S13]  /*0030*/  ISETP.NE.AND P0, PT, R5, RZ, PT ;  /* 0x000000ff0500720c */ /* 0x002fda0003f05270 */
[----:B------:R-:W-:Y:S02]  /*0040*/  @!P0 IMAD.MOV.U32 R2, RZ, RZ, 0x3fffffe0 ;  /* 0x3fffffe0ff028424 */ /* 0x000fe400078e00ff */
[----:B------:R-:W-:Y:S02]  /*0050*/  @!P0 IMAD.MOV.U32 R3, RZ, RZ, 0x7fffffe0 ;  /* 0x7fffffe0ff038424 */ /* 0x000fe400078e00ff */
[----:B------:R-:W-:Y:S02]  /*0060*/  @!P0 IMAD.MOV.U32 R6, RZ, RZ, 0x3fffff00 ;  /* 0x3fffff00ff068424 */ /* 0x000fe400078e00ff */
[----:B------:R-:W-:Y:S01]  /*0070*/  @!P0 IMAD.MOV.U32 R7, RZ, RZ, 0x7fffff00 ;  /* 0x7fffff00ff078424 */ /* 0x000fe200078e00ff */
[----:B------:R1:W-:Y:S04]  /*0080*/  @!P0 STS.64 [RZ], R2 ;  /* 0x00000002ff008388 */ /* 0x0003e80000000a00 */
[----:B------:R1:W-:Y:S04]  /*0090*/  @!P0 STS.64 [0x8], R2 ;  /* 0x00000802ff008388 */ /* 0x0003e80000000a00 */
[----:B------:R1:W-:Y:S04]  /*00a0*/  @!P0 STS.64 [0x10], R6 ;  /* 0x00001006ff008388 */ /* 0x0003e80000000a00 */
[----:B------:R1:W-:Y:S04]  /*00b0*/  @!P0 STS.64 [0x18], R6 ;  /* 0x00001806ff008388 */ /* 0x0003e80000000a00 */
[----:B------:R-:W-:Y:S01]  /*00c0*/  BAR.SYNC.DEFER_BLOCKING 0x0 ;  /* 0x0000000000007b1d */ /* 0x000fe20000010000 */
[----:B------:R-:W-:-:S13]  /*00d0*/  ISETP.GE.AND P0, PT, R5, 0x20, PT ;  /* 0x000000200500780c */ /* 0x000fda0003f06270 */
[----:B------:R-:W-:Y:S05]  /*00e0*/  @!P0 BRA `(.L_x_0) ;  /* 0x000015a000008947 */ /* 0x000fea0003800000 */
[----:B-1----:R-:W-:Y:S01]  /*00f0*/  IMAD.MOV.U32 R4, RZ, RZ, c[0x0][0x180] ;  /* 0x00006000ff047624 */ /* 0x002fe200078e00ff */
[----:B------:R-:W-:Y:S01]  /*0100*/  SHF.R.S32.HI R0, RZ, 0x1f, R5 ;  /* 0x0000001fff007819 */ /* 0x000fe20000011405 */
[----:B------:R-:W-:Y:S01]  /*0110*/  CS2R R62, SRZ ;  /* 0x00000000003e7805 */ /* 0x000fe2000001ff00 */
[----:B------:R-:W-:Y:S01]  /*0120*/  CS2R R38, SRZ ;  /* 0x0000000000267805 */ /* 0x000fe2000001ff00 */
[----:B------:R-:W-:Y:S01]  /*0130*/  CS2R R82, SRZ ;  /* 0x0000000000527805 */ /* 0x000fe2000001ff00 */
[----:B------:R-:W-:Y:S01]  /*0140*/  ISETP.GE.AND P0, PT, R4, 0x1, PT ;  /* 0x000000010400780c */ /* 0x000fe20003f06270 */
[----:B------:R-:W-:Y:S01]  /*0150*/  CS2R R80, SRZ ;  /* 0x0000000000507805 */ /* 0x000fe2000001ff00 */
[----:B------:R-:W-:Y:S01]  /*0160*/  LEA.HI R0, R0, R5, RZ, 0x5 ;  /* 0x0000000500007211 */ /* 0x000fe200078f28ff */
[----:B------:R-:W-:Y:S01]  /*0170*/  CS2R R74, SRZ ;  /* 0x00000000004a7805 */ /* 0x000fe2000001ff00 */
        /* <DEDUP_REMOVED lines=11> */
[----:B------:R-:W-:Y:S01]  /*0230*/  LEA.HI.SX32 R86, R0, 0xffffffff, 0x1b ;  /* 0xffffffff00567811 */ /* 0x000fe200078fdaff */
[----:B------:R-:W-:Y:S05]  /*0240*/  @!P0 BRA `(.L_x_1) ;  /* 0x000008c000008947 */ /* 0x000fea0003800000 */
[----:B------:R-:W-:Y:S01]  /*0250*/  IADD3 R4, R4, 0x1f, RZ ;  /* 0x0000001f04047810 */ /* 0x000fe20007ffe0ff */
[----:B------:R-:W-:Y:S01]  /*0260*/  BSSY B0, `(.L_x_1) ;  /* 0x000008a000007945 */ /* 0x000fe20003800000 */
[----:B------:R-:W-:Y:S01]  /*0270*/  IMAD.MOV.U32 R0, RZ, RZ, RZ ;  /* 0x000000ffff007224 */ /* 0x000fe200078e00ff */
[----:B------:R-:W-:Y:S01]  /*0280*/  CS2R R64, SRZ ;  /* 0x0000000000407805 */ /* 0x000fe2000001ff00 */
[----:B------:R-:W-:Y:S01]  /*0290*/  SHF.R.S32.HI R5, RZ, 0x1f, R4 ;  /* 0x0000001fff057819 */ /* 0x000fe20000011404 */
[----:B------:R-:W-:Y:S01]  /*02a0*/  IMAD.MOV.U32 R2, RZ, RZ, RZ ;  /* 0x000000ffff027224 */ /* 0x000fe200078e00ff */
[----:B------:R-:W-:Y:S01]  /*02b0*/  CS2R R68, SRZ ;  /* 0x0000000000447805 */ /* 0x000fe2000001ff00 */
[----:B------:R-:W-:Y:S01]  /*02c0*/  IMAD.MOV.U32 R66, RZ, RZ, RZ ;  /* 0x000000ffff427224 */ /* 0x000fe200078e00ff */
[----:B------:R-:W-:Y:S01]  /*02d0*/  LEA.HI R5, R5, R4, RZ, 0x5 ;  /* 0x0000000405057211 */ /* 0x000fe200078f28ff */
[----:B------:R-:W-:Y:S01]  /*02e0*/  IMAD.MOV.U32 R70, RZ, RZ, RZ ;  /* 0x000000ffff467224 */ /* 0x000fe200078e00ff */
[----:B------:R-:W-:Y:S01]  /*02f0*/  CS2R R72, SRZ ;  /* 0x0000000000487805 */ /* 0x000fe2000001ff00 */
        /* <DEDUP_REMOVED lines=10> */
[----:B------:R-:W-:-:S05]  /*03a0*/  SHF.R.S32.HI R87, RZ, 0x5, R5 ;  /* 0x00000005ff577819 */ /* 0x000fca0000011405 */
.L_x_4:
[----:B------:R-:W-:Y:S02]  /*03b0*/  BSSY B1, `(.L_x_2) ;  /* 0x0000008000017945 */ /* 0x000fe40003800000 */
.L_x_3:
[----:B------:R-:W-:Y:S01]  /*03c0*/  IMAD.SHL.U32 R88, R0, 0x8, RZ ;  /* 0x0000000800587824 */ /* 0x000fe200078e00ff */
[----:B------:R-:W-:Y:S04]  /*03d0*/  YIELD ;  /* 0x0000000000007946 */ /* 0x000fe80003800000 */
[----:B------:R-:W-:-:S05]  /*03e0*/  LOP3.LUT R88, R88, 0x8, RZ, 0xc0, !PT ;  /* 0x0000000858587812 */ /* 0x000fca00078ec0ff */
[----:B------:R-:W1:Y:S02]  /*03f0*/  LDS R4, [R88+0x4] ;  /* 0x0000040058047984 */ /* 0x000e640000000800 */
[----:B-1----:R-:W-:Y:S02]  /*0400*/  LOP3.LUT P0, RZ, R4, 0x80000000, RZ, 0xc0, !PT ;  /* 0x8000000004ff7812 */ /* 0x002fe4000780c0ff */
[----:B------:R-:W-:Y:S11]  /*0410*/  NOP ;  /* 0x0000000000007918 */ /* 0x000ff60000000000 */
[----:B------:R-:W-:Y:S05]  /*0420*/  @!P0 BRA `(.L_x_3) ;  /* 0xffffff9000008947 */ /* 0x000fea000383ffff */
[----:B------:R-:W-:Y:S05]  /*0430*/  BSYNC B1 ;  /* 0x0000000000017941 */ /* 0x000fea0003800000 */
.L_x_2:
[----:B------:R-:W1:Y:S01]  /*0440*/  S2R R7, SR_LANEID ;  /* 0x0000000000077919 */ /* 0x000e620000000000 */
[----:B------:R-:W-:Y:S01]  /*0450*/  IMAD.SHL.U32 R4, R0, 0x2000, RZ ;  /* 0x0000200000047824 */ /* 0x000fe200078e00ff */
[----:B------:R-:W-:Y:S04]  /*0460*/  WARPSYNC 0xffffffff ;  /* 0xffffffff00007948 */ /* 0x000fe80003800000 */
[----:B------:R-:W-:-:S04]  /*0470*/  LOP3.LUT R15, R4, 0x2000, RZ, 0xc0, !PT ;  /* 0x00002000040f7812 */ /* 0x000fc800078ec0ff */
[C---:B------:R-:W-:Y:S01]  /*0480*/  IADD3 R19, R15.reuse, 0x40c0, RZ ;  /* 0x000040c00f137810 */ /* 0x040fe20007ffe0ff */
[----:B------:R-:W-:Y:S01]  /*0490*/  IMAD R14, R86, 0x400, R15 ;  /* 0x00000400560e7824 */ /* 0x000fe200078e020f */
[C---:B------:R-:W-:Y:S02]  /*04a0*/  IADD3 R21, R15.reuse, 0x5120, RZ ;  /* 0x000051200f157810 */ /* 0x040fe40007ffe0ff */
[C---:B------:R-:W-:Y:S02]  /*04b0*/  IADD3 R23, R15.reuse, 0x5140, RZ ;  /* 0x000051400f177810 */ /* 0x040fe40007ffe0ff */
[C---:B------:R-:W-:Y:S02]  /*04c0*/  IADD3 R4, R14.reuse, 0x80, RZ ;  /* 0x000000800e047810 */ /* 0x040fe40007ffe0ff */
[----:B------:R-:W-:Y:S02]  /*04d0*/  IADD3 R14, R14, 0xa0, RZ ;  /* 0x000000a00e0e7810 */ /* 0x000fe40007ffe0ff */
[----:B------:R-:W-:-:S02]  /*04e0*/  IADD3 R25, R15, 0x5160, RZ ;  /* 0x000051600f197810 */ /* 0x000fc40007ffe0ff */
[--C-:B-1----:R-:W-:Y:S02]  /*04f0*/  SHF.R.U32.HI R5, RZ, 0x3, R7.reuse ;  /* 0x00000003ff057819 */ /* 0x102fe40000011607 */
[----:B------:R-:W-:Y:S02]  /*0500*/  LOP3.LUT R6, R7, 0x7, RZ, 0xc0, !PT ;  /* 0x0000000707067812 */ /* 0x000fe400078ec0ff */
[----:B------:R-:W-:Y:S01]  /*0510*/  SHF.R.U32.HI R7, RZ, 0x4, R7 ;  /* 0x00000004ff077819 */ /* 0x000fe20000011607 */
[----:B------:R-:W-:-:S04]  /*0520*/  IMAD.SHL.U32 R5, R5, 0x8, RZ ;  /* 0x0000000805057824 */ /* 0x000fc800078e00ff */
[----:B------:R-:W-:Y:S01]  /*0530*/  IMAD.SHL.U32 R7, R7, 0x8, RZ ;  /* 0x0000000807077824 */ /* 0x000fe200078e00ff */
[----:B------:R-:W-:Y:S02]  /*0540*/  LOP3.LUT R6, R5, 0x8, R6, 0xe2, !PT ;  /* 0x0000000805067812 */ /* 0x000fe400078ee206 */
[----:B------:R-:W-:-:S03]  /*0550*/  IADD3 R5, R15, 0x4080, RZ ;  /* 0x000040800f057810 */ /* 0x000fc60007ffe0ff */
[C-C-:B------:R-:W-:Y:S02]  /*0560*/  IMAD R17, R6.reuse, 0x20, R7.reuse ;  /* 0x0000002006117824 */ /* 0x140fe400078e0207 */
[----:B------:R-:W-:Y:S01]  /*0570*/  IMAD R24, R6, 0x80, R7 ;  /* 0x0000008006187824 */ /* 0x000fe200078e0207 */
[----:B------:R-:W-:Y:S01]  /*0580*/  IADD3 R7, R15, 0x40a0, RZ ;  /* 0x000040a00f077810 */ /* 0x000fe20007ffe0ff */
[----:B------:R-:W-:Y:S02]  /*0590*/  IMAD.U32 R4, R17, 0x2, R4 ;  /* 0x0000000211047824 */ /* 0x000fe400078e0004 */
[C---:B------:R-:W-:Y:S02]  /*05a0*/  IMAD.U32 R9, R24.reuse, 0x2, R5 ;  /* 0x0000000218097824 */ /* 0x040fe400078e0005 */
[C---:B------:R-:W-:Y:S02]  /*05b0*/  IMAD.U32 R16, R24.reuse, 0x2, R7 ;  /* 0x0000000218107824 */ /* 0x040fe400078e0007 */
[----:B------:R-:W-:Y:S01]  /*05c0*/  LDSM.16.M88.4 R4, [R4] ;  /* 0x000000000404783b */ /* 0x000fe20000000200 */
[----:B------:R-:W-:-:S02]  /*05d0*/  IMAD.U32 R19, R24, 0x2, R19 ;  /* 0x0000000218137824 */ /* 0x000fc400078e0013 */
[C---:B------:R-:W-:Y:S01]  /*05e0*/  IMAD.U32 R26, R24.reuse, 0x2, R21 ;  /* 0x00000002181a7824 */ /* 0x040fe200078e0015 */
[----:B------:R-:W1:Y:S01]  /*05f0*/  LDSM.16.MT88.4 R8, [R9] ;  /* 0x000000000908783b */ /* 0x000e620000004200 */
[----:B------:R-:W-:-:S03]  /*0600*/  IMAD.U32 R28, R24, 0x2, R23 ;  /* 0x00000002181c7824 */ /* 0x000fc600078e0017 */
[----:B------:R2:W3:Y:S04]  /*0610*/  LDSM.16.MT88.4 R32, [R19] ;  /* 0x000000001320783b */ /* 0x0004e80000004200 */
[----:B------:R-:W4:Y:S01]  /*0620*/  LDSM.16.MT88.4 R92, [R16] ;  /* 0x00000000105c783b */ /* 0x000f220000004200 */
[----:B--2---:R-:W-:-:S03]  /*0630*/  IADD3 R19, R15, 0x5100, RZ ;  /* 0x000051000f137810 */ /* 0x004fc60007ffe0ff */
[----:B------:R-:W-:Y:S02]  /*0640*/  LDSM.16.MT88.4 R28, [R28] ;  /* 0x000000001c1c783b */ /* 0x000fe40000004200 */
[----:B------:R-:W-:-:S06]  /*0650*/  IMAD.U32 R20, R24, 0x2, R19 ;  /* 0x0000000218147824 */ /* 0x000fcc00078e0013 */
[----:B------:R-:W-:Y:S01]  /*0660*/  LDSM.16.MT88.4 R20, [R20] ;  /* 0x000000001414783b */ /* 0x000fe20000004200 */
[C---:B-1----:R-:W-:Y:S07]  /*0670*/  HMMA.16816.F16 R84, R4.reuse, R8, R84 ;  /* 0x000000080454723c */ /* 0x042fee0000000854 */
[----:B------:R-:W-:Y:S01]  /*0680*/  IADD3 R9, R15, 0x40e0, RZ ;  /* 0x000040e00f097810 */ /* 0x000fe20007ffe0ff */
[----:B------:R-:W-:Y:S01]  /*0690*/  HMMA.16816.F16 R90, R4, R10, R62 ;  /* 0x0000000a045a723c */ /* 0x000fe2000000083e */
[----:B------:R-:W-:Y:S01]  /*06a0*/  IMAD.U32 R8, R17, 0x2, R14 ;  /* 0x0000000211087824 */ /* 0x000fe200078e000e */
[----:B------:R-:W-:-:S02]  /*06b0*/  IADD3 R17, R15, 0x4140, RZ ;  /* 0x000041400f117810 */ /* 0x000fc40007ffe0ff */
[C---:B------:R-:W-:Y:S01]  /*06c0*/  IMAD.U32 R40, R24.reuse, 0x2, R9 ;  /* 0x0000000218287824 */ /* 0x040fe200078e0009 */
[C---:B------:R-:W-:Y:S02]  /*06d0*/  IADD3 R9, R15.reuse, 0x4160, RZ ;  /* 0x000041600f097810 */ /* 0x040fe40007ffe0ff */
[C---:B------:R-:W-:Y:S01]  /*06e0*/  IADD3 R11, R15.reuse, 0x4100, RZ ;  /* 0x000041000f0b7810 */ /* 0x040fe20007ffe0ff */
[C---:B---3--:R-:W-:Y:S01]  /*06f0*/  HMMA.16816.F16 R96, R4.reuse, R32, R12 ;  /* 0x000000200460723c */ /* 0x048fe2000000080c */
[C---:B------:R-:W-:Y:S01]  /*0700*/  IMAD.U32 R52, R24.reuse, 0x2, R17 ;  /* 0x0000000218347824 */ /* 0x040fe200078e0011 */
[----:B------:R-:W1:Y:S01]  /*0710*/  LDSM.16.MT88.4 R40, [R40] ;  /* 0x000000002828783b */ /* 0x000e620000004200 */
[C---:B------:R-:W-:Y:S01]  /*0720*/  IMAD.U32 R56, R24.reuse, 0x2, R9 ;  /* 0x0000000218387824 */ /* 0x040fe200078e0009 */
[C---:B------:R-:W-:Y:S01]  /*0730*/  IADD3 R9, R15.reuse, 0x50a0, RZ ;  /* 0x000050a00f097810 */ /* 0x040fe20007ffe0ff */
[C---:B------:R-:W-:Y:S01]  /*0740*/  IMAD.U32 R44, R24.reuse, 0x2, R11 ;  /* 0x00000002182c7824 */ /* 0x040fe200078e000b */
[C---:B------:R-:W-:Y:S01]  /*0750*/  IADD3 R11, R15.reuse, 0x5080, RZ ;  /* 0x000050800f0b7810 */ /* 0x040fe20007ffe0ff */
[----:B------:R-:W-:Y:S01]  /*0760*/  LDSM.16.MT88.4 R52, [R52] ;  /* 0x000000003434783b */ /* 0x000fe20000004200 */
[C---:B------:R-:W-:Y:S01]  /*0770*/  IADD3 R13, R15.reuse, 0x4120, RZ ;  /* 0x000041200f0d7810 */ /* 0x040fe20007ffe0ff */
[----:B----4-:R-:W-:Y:S01]  /*0780*/  HMMA.16816.F16 R92, R4, R92, R36 ;  /* 0x0000005c045c723c */ /* 0x010fe20000000824 */
[----:B------:R-:W-:Y:S01]  /*0790*/  IADD3 R17, R15, 0x50e0, RZ ;  /* 0x000050e00f117810 */ /* 0x000fe20007ffe0ff */
[----:B------:R-:W2:Y:S01]  /*07a0*/  LDSM.16.MT88.4 R44, [R44] ;  /* 0x000000002c2c783b */ /* 0x000ea20000004200 */
[----:B------:R-:W-:-:S02]  /*07b0*/  IMAD.U32 R60, R24, 0x2, R11 ;  /* 0x00000002183c7824 */ /* 0x000fc400078e000b */
[C---:B------:R-:W-:Y:S01]  /*07c0*/  IMAD.U32 R48, R24.reuse, 0x2, R13 ;  /* 0x0000000218307824 */ /* 0x040fe200078e000d */
[----:B------:R-:W-:Y:S01]  /*07d0*/  LDSM.16.MT88.4 R56, [R56] ;  /* 0x000000003838783b */ /* 0x000fe20000004200 */
[----:B------:R-:W-:Y:S01]  /*07e0*/  IADD3 R13, R15, 0x50c0, RZ ;  /* 0x000050c00f0d7810 */ /* 0x000fe20007ffe0ff */
[C---:B------:R-:W-:Y:S01]  /*07f0*/  IMAD.U32 R36, R24.reuse, 0x2, R9 ;  /* 0x0000000218247824 */ /* 0x040fe200078e0009 */
[C---:B------:R-:W-:Y:S01]  /*0800*/  HMMA.16816.F16 R94, R4.reuse, R94, R38 ;  /* 0x0000005e045e723c */ /* 0x040fe20000000826 */
[C---:B------:R-:W-:Y:S01]  /*0810*/  IMAD.U32 R17, R24.reuse, 0x2, R17 ;  /* 0x0000000218117824 */ /* 0x040fe200078e0011 */
[----:B------:R-:W3:Y:S01]  /*0820*/  LDSM.16.MT88.4 R48, [R48] ;  /* 0x000000003030783b */ /* 0x000ee20000004200 */
[C---:B------:R-:W-:Y:S02]  /*0830*/  IMAD.U32 R13, R24.reuse, 0x2, R13 ;  /* 0x00000002180d7824 */ /* 0x040fe400078e000d */
[----:B------:R-:W-:Y:S01]  /*0840*/  IMAD.U32 R32, R24, 0x2, R25 ;  /* 0x0000000218207824 */ /* 0x000fe200078e0019 */
[----:B------:R-:W-:Y:S02]  /*0850*/  LDSM.16.M88.4 R8, [R8] ;  /* 0x000000000808783b */ /* 0x000fe40000000200 */
[C---:B------:R-:W-:Y:S02]  /*0860*/  HMMA.16816.F16 R82, R4.reuse, R34, R82 ;  /* 0x000000220452723c */ /* 0x040fe40000000852 */
[----:B------:R-:W4:Y:S04]  /*0870*/  LDSM.16.MT88.4 R60, [R60] ;  /* 0x000000003c3c783b */ /* 0x000f280000004200 */
[----:B------:R-:W5:Y:S04]  /*0880*/  LDSM.16.MT88.4 R36, [R36] ;  /* 0x000000002424783b */ /* 0x000f680000004200 */
[----:B------:R-:W4:Y:S04]  /*0890*/  LDSM.16.MT88.4 R12, [R13] ;  /* 0x000000000d0c783b */ /* 0x000f280000004200 */
[----:B------:R-:W4:Y:S01]  /*08a0*/  LDSM.16.MT88.4 R16, [R17] ;  /* 0x000000001110783b */ /* 0x000f220000004200 */
[C---:B-1----:R-:W-:Y:S03]  /*08b0*/  HMMA.16816.F16 R40, R4.reuse, R40, R78 ;  /* 0x000000280428723c */ /* 0x042fe6000000084e */
[----:B------:R-:W1:Y:S04]  /*08c0*/  LDSM.16.MT88.4 R24, [R26] ;  /* 0x000000001a18783b */ /* 0x000e680000004200 */
[----:B------:R-:W1:Y:S01]  /*08d0*/  LDSM.16.MT88.4 R32, [R32] ;  /* 0x000000002020783b */ /* 0x000e620000004200 */
[C---:B------:R-:W-:Y:S08]  /*08e0*/  HMMA.16816.F16 R42, R4.reuse, R42, R80 ;  /* 0x0000002a042a723c */ /* 0x040ff00000000850 */
[C---:B--2---:R-:W-:Y:S08]  /*08f0*/  HMMA.16816.F16 R44, R4.reuse, R44, R76 ;  /* 0x0000002c042c723c */ /* 0x044ff0000000084c */
[C---:B------:R-:W-:Y:S08]  /*0900*/  HMMA.16816.F16 R46, R4.reuse, R46, R74 ;  /* 0x0000002e042e723c */ /* 0x040ff0000000084a */
[C---:B---3--:R-:W-:Y:S08]  /*0910*/  HMMA.16816.F16 R48, R4.reuse, R48, R72 ;  /* 0x000000300430723c */ /* 0x048ff00000000848 */
[C---:B------:R-:W-:Y:S08]  /*0920*/  HMMA.16816.F16 R50, R4.reuse, R50, R70 ;  /* 0x000000320432723c */ /* 0x040ff00000000846 */
[C---:B------:R-:W-:Y:S08]  /*0930*/  HMMA.16816.F16 R52, R4.reuse, R52, R68 ;  /* 0x000000340434723c */ /* 0x040ff00000000844 */
[C---:B------:R-:W-:Y:S08]  /*0940*/  HMMA.16816.F16 R54, R4.reuse, R54, R66 ;  /* 0x000000360436723c */ /* 0x040ff00000000842 */
[C---:B------:R-:W-:Y:S08]  /*0950*/  HMMA.16816.F16 R56, R4.reuse, R56, R64 ;  /* 0x000000380438723c */ /* 0x040ff00000000840 */
[----:B------:R-:W-:Y:S08]  /*0960*/  HMMA.16816.F16 R2, R4, R58, R2 ;  /* 0x0000003a0402723c */ /* 0x000ff00000000802 */
[C---:B----4-:R-:W-:Y:S08]  /*0970*/  HMMA.16816.F16 R84, R8.reuse, R60, R84 ;  /* 0x0000003c0854723c */ /* 0x050ff00000000854 */
[C---:B------:R-:W-:Y:S08]  /*0980*/  HMMA.16816.F16 R62, R8.reuse, R62, R90 ;  /* 0x0000003e083e723c */ /* 0x040ff0000000085a */
[C---:B-----5:R-:W-:Y:S08]  /*0990*/  HMMA.16816.F16 R36, R8.reuse, R36, R92 ;  /* 0x000000240824723c */ /* 0x060ff0000000085c */
[C---:B------:R-:W-:Y:S08]  /*09a0*/  HMMA.16816.F16 R38, R8.reuse, R38, R94 ;  /* 0x000000260826723c */ /* 0x040ff0000000085e */
[C---:B------:R-:W-:Y:S08]  /*09b0*/  HMMA.16816.F16 R12, R8.reuse, R12, R96 ;  /* 0x0000000c080c723c */ /* 0x040ff00000000860 */
[C---:B------:R-:W-:Y:S08]  /*09c0*/  HMMA.16816.F16 R82, R8.reuse, R14, R82 ;  /* 0x0000000e0852723c */ /* 0x040ff00000000852 */
[C---:B------:R-:W-:Y:S08]  /*09d0*/  HMMA.16816.F16 R78, R8.reuse, R16, R40 ;  /* 0x00000010084e723c */ /* 0x040ff00000000828 */
[C---:B------:R-:W-:Y:S08]  /*09e0*/  HMMA.16816.F16 R80, R8.reuse, R18, R42 ;  /* 0x000000120850723c */ /* 0x040ff0000000082a */
[C---:B------:R-:W-:Y:S08]  /*09f0*/  HMMA.16816.F16 R76, R8.reuse, R20, R44 ;  /* 0x00000014084c723c */ /* 0x040ff0000000082c */
[C---:B------:R-:W-:Y:S08]  /*0a00*/  HMMA.16816.F16 R74, R8.reuse, R22, R46 ;  /* 0x00000016084a723c */ /* 0x040ff0000000082e */
[C---:B-1----:R-:W-:Y:S08]  /*0a10*/  HMMA.16816.F16 R72, R8.reuse, R24, R48 ;  /* 0x000000180848723c */ /* 0x042ff00000000830 */
[C---:B------:R-:W-:Y:S08]  /*0a20*/  HMMA.16816.F16 R70, R8.reuse, R26, R50 ;  /* 0x0000001a0846723c */ /* 0x040ff00000000832 */
[C---:B------:R-:W-:Y:S08]  /*0a30*/  HMMA.16816.F16 R68, R8.reuse, R28, R52 ;  /* 0x0000001c0844723c */ /* 0x040ff00000000834 */
[C---:B------:R-:W-:Y:S08]  /*0a40*/  HMMA.16816.F16 R66, R8.reuse, R30, R54 ;  /* 0x0000001e0842723c */ /* 0x040ff00000000836 */
[C---:B------:R-:W-:Y:S08]  /*0a50*/  HMMA.16816.F16 R64, R8.reuse, R32, R56 ;  /* 0x000000200840723c */ /* 0x040ff00000000838 */
[----:B------:R-:W-:Y:S01]  /*0a60*/  HMMA.16816.F16 R2, R8, R34, R2 ;  /* 0x000000220802723c */ /* 0x000fe20000000802 */
[----:B------:R-:W-:Y:S01]  /*0a70*/  @!PT LDS RZ, [RZ] ;  /* 0x00000000fffff984 */ /* 0x000fe20000000800 */
[----:B------:R-:W-:Y:S01]  /*0a80*/  @!PT LDS RZ, [RZ] ;  /* 0x00000000fffff984 */ /* 0x000fe20000000800 */
[----:B------:R-:W-:Y:S01]  /*0a90*/  @!PT LDS RZ, [RZ] ;  /* 0x00000000fffff984 */ /* 0x000fe20000000800 */
[----:B------:R-:W-:Y:S01]  /*0aa0*/  @!PT LDS RZ, [RZ] ;  /* 0x00000000fffff984 */ /* 0x000fe20000000800 */
[----:B------:R-:W-:Y:S07]  /*0ab0*/  MEMBAR.ALL.CTA ;  /* 0x0000000000007992 */ /* 0x000fee0000008000 */
[----:B------:R-:W-:Y:S01]  /*0ac0*/  IADD3 R0, R0, 0x1, RZ ;  /* 0x0000000100007810 */ /* 0x000fe20007ffe0ff */
[----:B------:R1:W-:Y:S03]  /*0ad0*/  ATOMS.ARRIVE.64 RZ, [R88+URZ+0x10] ;  /* 0x0000100058ff7f8c */ /* 0x0003e6000c80043f */
[----:B------:R-:W-:-:S13]  /*0ae0*/  ISETP.GE.AND P0, PT, R0, R87, PT ;  /* 0x000000570000720c */ /* 0x000fda0003f06270 */
[----:B-1----:R-:W-:Y:S05]  /*0af0*/  @!P0 BRA `(.L_x_4) ;  /* 0xfffff8b000008947 */ /* 0x002fea000383ffff */
[----:B------:R-:W-:Y:S05]  /*0b00*/  BSYNC B0 ;  /* 0x0000000000007941 */ /* 0x000fea0003800000 */
.L_x_1:
[----:B------:R-:W1:Y:S04]  /*0b10*/  S2R R7, SR_CTAID.Y ;  /* 0x0000000000077919 */ /* 0x000e680000002600 */
[----:B------:R-:W2:Y:S01]  /*0b20*/  S2R R5, SR_CTAID.X ;  /* 0x0000000000057919 */ /* 0x000ea20000002500 */
[----:B-1----:R-:W-:-:S04]  /*0b30*/  IMAD R4, R7, 0x8, R86 ;  /* 0x0000000807047824 */ /* 0x002fc800078e0256 */
[----:B------:R-:W-:Y:S02]  /*0b40*/  IMAD.SHL.U32 R4, R4, 0x10, RZ ;  /* 0x0000001004047824 */ /* 0x000fe400078e00ff */
[----:B--2---:R-:W-:-:S03]  /*0b50*/  IMAD.SHL.U32 R5, R5, 0x80, RZ ;  /* 0x0000008005057824 */ /* 0x004fc600078e00ff */
[C---:B------:R-:W-:Y:S01]  /*0b60*/  ISETP.GE.AND P0, PT, R4.reuse, c[0x0][0x178], PT ;  /* 0x00005e0004007a0c */ /* 0x040fe20003f06270 */
[----:B------:R-:W-:Y:S01]  /*0b70*/  IMAD R4, R4, c[0x0][0x17c], RZ ;  /* 0x00005f0004047a24 */ /* 0x000fe200078e02ff */
[C---:B------:R-:W-:Y:S02]  /*0b80*/  IADD3 R15, R5.reuse, 0x10, RZ ;  /* 0x00000010050f7810 */ /* 0x040fe40007ffe0ff */
[C---:B------:R-:W-:Y:S02]  /*0b90*/  ISETP.GE.OR P1, PT, R5.reuse, c[0x0][0x17c], P0 ;  /* 0x00005f0005007a0c */ /* 0x040fe40000726670 */
[----:B------:R-:W-:Y:S02]  /*0ba0*/  IADD3 R17, R5, 0x20, RZ ;  /* 0x0000002005117810 */ /* 0x000fe40007ffe0ff */
[----:B------:R-:W-:-:S09]  /*0bb0*/  SHF.R.S32.HI R0, RZ, 0x1f, R4 ;  /* 0x0000001fff007819 */ /* 0x000fd20000011404 */
[----:B------:R-:W-:Y:S05]  /*0bc0*/  @P1 BRA `(.L_x_5) ;  /* 0x0000013000001947 */ /* 0x000fea0003800000 */
[----:B------:R-:W1:Y:S01]  /*0bd0*/  S2R R6, SR_LANEID ;  /* 0x0000000000067919 */ /* 0x000e620000000000 */
[----:B------:R-:W-:Y:S01]  /*0be0*/  IMAD.MOV.U32 R11, RZ, RZ, c[0x0][0x17c] ;  /* 0x00005f00ff0b7624 */ /* 0x000fe200078e00ff */
[C---:B------:R-:W-:Y:S01]  /*0bf0*/  IADD3 R8, P1, R5.reuse, R4, RZ ;  /* 0x0000000405087210 */ /* 0x040fe20007f3e0ff */
[----:B------:R-:W-:Y:S01]  /*0c00*/  IMAD.MOV.U32 R7, RZ, RZ, RZ ;  /* 0x000000ffff077224 */ /* 0x000fe200078e00ff */
[----:B------:R-:W-:Y:S02]  /*0c10*/  WARPSYNC 0xffffffff ;  /* 0xffffffff00007948 */ /* 0x000fe40003800000 */
[----:B------:R-:W-:Y:S02]  /*0c20*/  SHF.R.U32.HI R11, RZ, 0x1, R11 ;  /* 0x00000001ff0b7819 */ /* 0x000fe4000001160b */
[----:B------:R-:W-:Y:S02]  /*0c30*/  LEA.HI.X.SX32 R21, R5, R0, 0x1, P1 ;  /* 0x0000000005157211 */ /* 0x000fe400008f0eff */
[----:B------:R-:W-:-:S02]  /*0c40*/  LEA R19, P1, R8, c[0x0][0x170], 0x1 ;  /* 0x00005c0008137a11 */ /* 0x000fc400078208ff */
[----:B-1----:R-:W-:Y:S02]  /*0c50*/  SHF.R.U32.HI R9, RZ, 0x2, R6 ;  /* 0x00000002ff097819 */ /* 0x002fe40000011606 */
[----:B------:R-:W-:-:S05]  /*0c60*/  LOP3.LUT R6, R6, 0x3, RZ, 0xc0, !PT ;  /* 0x0000000306067812 */ /* 0x000fca00078ec0ff */
[----:B------:R-:W-:Y:S01]  /*0c70*/  IMAD.WIDE.U32 R6, R9, R11, R6 ;  /* 0x0000000b09067225 */ /* 0x000fe200078e0006 */
[----:B------:R-:W-:-:S04]  /*0c80*/  LEA.HI.X R9, R8, c[0x0][0x174], R21, 0x1, P1 ;  /* 0x00005d0008097a11 */ /* 0x000fc800008f0c15 */
[----:B------:R-:W-:-:S04]  /*0c90*/  LEA R8, P1, R6, R19, 0x2 ;  /* 0x0000001306087211 */ /* 0x000fc800078210ff */
[----:B------:R-:W-:-:S05]  /*0ca0*/  LEA.HI.X R9, R6, R9, R7, 0x2, P1 ;  /* 0x0000000906097211 */ /* 0x000fca00008f1407 */
[----:B------:R-:W-:Y:S01]  /*0cb0*/  IMAD.WIDE.U32 R6, R11, 0x20, R8 ;  /* 0x000000200b067825 */ /* 0x000fe200078e0008 */
[----:B------:R1:W-:Y:S04]  /*0cc0*/  STG.E [R8.64], R84 ;  /* 0x0000005408007986 */ /* 0x0003e8000c101904 */
[----:B------:R1:W-:Y:S04]  /*0cd0*/  STG.E [R6.64], R85 ;  /* 0x0000005506007986 */ /* 0x0003e8000c101904 */
[----:B------:R1:W-:Y:S04]  /*0ce0*/  STG.E [R8.64+0x10], R62 ;  /* 0x0000103e08007986 */ /* 0x0003e8000c101904 */
[----:B------:R1:W-:Y:S02]  /*0cf0*/  STG.E [R6.64+0x10], R63 ;  /* 0x0000103f06007986 */ /* 0x0003e4000c101904 */
.L_x_5:
[----:B------:R-:W-:Y:S02]  /*0d00*/  ISETP.GE.OR P6, PT, R15, c[0x0][0x17c], P0 ;  /* 0x00005f000f007a0c */ /* 0x000fe400007c6670 */
[----:B------:R-:W-:-:S02]  /*0d10*/  IADD3 R11, R5, 0x30, RZ ;  /* 0x00000030050b7810 */ /* 0x000fc40007ffe0ff */
[C---:B------:R-:W-:Y:S02]  /*0d20*/  IADD3 R19, R5.reuse, 0x40, RZ ;  /* 0x0000004005137810 */ /* 0x040fe40007ffe0ff */
[C---:B------:R-:W-:Y:S02]  /*0d30*/  IADD3 R21, R5.reuse, 0x50, RZ ;  /* 0x0000005005157810 */ /* 0x040fe40007ffe0ff */
[C---:B------:R-:W-:Y:S02]  /*0d40*/  IADD3 R23, R5.reuse, 0x60, RZ ;  /* 0x0000006005177810 */ /* 0x040fe40007ffe0ff */
[----:B------:R-:W-:Y:S02]  /*0d50*/  IADD3 R5, R5, 0x70, RZ ;  /* 0x0000007005057810 */ /* 0x000fe40007ffe0ff */
[----:B------:R-:W-:Y:S02]  /*0d60*/  ISETP.GE.OR P5, PT, R17, c[0x0][0x17c], P0 ;  /* 0x00005f0011007a0c */ /* 0x000fe400007a6670 */
[----:B------:R-:W-:-:S02]  /*0d70*/  ISETP.GE.OR P4, PT, R11, c[0x0][0x17c], P0 ;  /* 0x00005f000b007a0c */ /* 0x000fc40000786670 */
[----:B------:R-:W-:Y:S02]  /*0d80*/  ISETP.GE.OR P3, PT, R19, c[0x0][0x17c], P0 ;  /* 0x00005f0013007a0c */ /* 0x000fe40000766670 */
[----:B------:R-:W-:Y:S02]  /*0d90*/  ISETP.GE.OR P2, PT, R21, c[0x0][0x17c], P0 ;  /* 0x00005f0015007a0c */ /* 0x000fe40000746670 */
[----:B------:R-:W-:Y:S02]  /*0da0*/  ISETP.GE.OR P1, PT, R23, c[0x0][0x17c], P0 ;  /* 0x00005f0017007a0c */ /* 0x000fe40000726670 */
[----:B------:R-:W-:Y:S01]  /*0db0*/  ISETP.GE.OR P0, PT, R5, c[0x0][0x17c], P0 ;  /* 0x00005f0005007a0c */ /* 0x000fe20000706670 */
[----:B------:R-:W-:Y:S07]  /*0dc0*/  @P6 BRA `(.L_x_6) ;  /* 0x0000013000006947 */ /* 0x000fee0003800000 */
[----:B-1----:R-:W1:Y:S01]  /*0dd0*/  S2R R6, SR_LANEID ;  /* 0x0000000000067919 */ /* 0x002e620000000000 */
[----:B------:R-:W-:Y:S01]  /*0de0*/  IMAD.MOV.U32 R7, RZ, RZ, c[0x0][0x17c] ;  /* 0x00005f00ff077624 */ /* 0x000fe200078e00ff */
[----:B------:R-:W-:Y:S01]  /*0df0*/  IADD3 R10, P6, R4, R15, RZ ;  /* 0x0000000f040a7210 */ /* 0x000fe20007fde0ff */
[----:B------:R-:W-:Y:S03]  /*0e00*/  WARPSYNC 0xffffffff ;  /* 0xffffffff00007948 */ /* 0x000fe60003800000 */
[----:B------:R-:W-:Y:S01]  /*0e10*/  SHF.R.U32.HI R27, RZ, 0x1, R7 ;  /* 0x00000001ff1b7819 */ /* 0x000fe20000011607 */
[----:B------:R-:W-:Y:S01]  /*0e20*/  IMAD.MOV.U32 R7, RZ, RZ, RZ ;  /* 0x000000ffff077224 */ /* 0x000fe200078e00ff */
[----:B------:R-:W-:-:S02]  /*0e30*/  LEA.HI.X.SX32 R25, R15, R0, 0x1, P6 ;  /* 0x000000000f197211 */ /* 0x000fc400030f0eff */
[----:B------:R-:W-:Y:S02]  /*0e40*/  LEA R15, P6, R10, c[0x0][0x170], 0x1 ;  /* 0x00005c000a0f7a11 */ /* 0x000fe400078c08ff */
        /* <DEDUP_REMOVED lines=11> */
.L_x_6:
[----:B------:R-:W-:Y:S05]  /*0f00*/  @P5 BRA `(.L_x_7) ;  /* 0x0000013000005947 */ /* 0x000fea0003800000 */
        /* <DEDUP_REMOVED lines=19> */
.L_x_7:
        /* <DEDUP_REMOVED lines=20> */
.L_x_8:
        /* <DEDUP_REMOVED lines=20> */
.L_x_9:
        /* <DEDUP_REMOVED lines=20> */
.L_x_10:
        /* <DEDUP_REMOVED lines=20> */
.L_x_11:
[----:B------:R-:W-:Y:S05]  /*1540*/  @P0 EXIT ;  /* 0x000000000000094d */ /* 0x000fea0003800000 */
[----:B-1----:R-:W1:Y:S01]  /*1550*/  S2R R6, SR_LANEID ;  /* 0x0000000000067919 */ /* 0x002e620000000000 */
[----:B------:R-:W-:Y:S01]  /*1560*/  IMAD.MOV.U32 R9, RZ, RZ, c[0x0][0x17c] ;  /* 0x00005f00ff097624 */ /* 0x000fe200078e00ff */
[----:B------:R-:W-:Y:S01]  /*1570*/  IADD3 R8, P0, R4, R5, RZ ;  /* 0x0000000504087210 */ /* 0x000fe20007f1e0ff */
[----:B------:R-:W-:Y:S03]  /*1580*/  WARPSYNC 0xffffffff ;  /* 0xffffffff00007948 */ /* 0x000fe60003800000 */
[----:B------:R-:W-:-:S02]  /*1590*/  SHF.R.U32.HI R13, RZ, 0x1, R9 ;  /* 0x00000001ff0d7819 */ /* 0x000fc40000011609 */
[----:B------:R-:W-:Y:S01]  /*15a0*/  LEA.HI.X.SX32 R11, R5, R0, 0x1, P0 ;  /* 0x00000000050b7211 */ /* 0x000fe200000f0eff */
[----:B------:R-:W-:Y:S01]  /*15b0*/  IMAD.MOV.U32 R5, RZ, RZ, RZ ;  /* 0x000000ffff057224 */ /* 0x000fe200078e00ff */
        /* <DEDUP_REMOVED lines=8> */
[----:B------:R-:W-:Y:S04]  /*1640*/  STG.E [R4.64], R64 ;  /* 0x0000004004007986 */ /* 0x000fe8000c101904 */
[----:B------:R-:W-:Y:S04]  /*1650*/  STG.E [R6.64], R65 ;  /* 0x0000004106007986 */ /* 0x000fe8000c101904 */
[----:B------:R-:W-:Y:S04]  /*1660*/  STG.E [R4.64+0x10], R2 ;  /* 0x0000100204007986 */ /* 0x000fe8000c101904 */
[----:B------:R-:W-:Y:S01]  /*1670*/  STG.E [R6.64+0x10], R3 ;  /* 0x0000100306007986 */ /* 0x000fe2000c101904 */
[----:B------:R-:W-:Y:S05]  /*1680*/  EXIT ;  /* 0x000000000000794d */ /* 0x000fea0003800000 */
.L_x_0:
[----:B-1----:R-:W-:-:S05]  /*1690*/  IMAD.MOV.U32 R4, RZ, RZ, c[0x0][0x180] ;  /* 0x00006000ff047624 */ /* 0x002fca00078e00ff */
[----:B------:R-:W-:-:S13]  /*16a0*/  ISETP.GE.AND P0, PT, R4, 0x1, PT ;  /* 0x000000010400780c */ /* 0x000fda0003f06270 */
[----:B------:R-:W-:Y:S05]  /*16b0*/  @!P0 EXIT ;  /* 0x000000000000894d */ /* 0x000fea0003800000 */
[----:B------:R-:W-:Y:S01]  /*16c0*/  IMAD.SHL.U32 R0, R5, 0x8, RZ ;  /* 0x0000000805007824 */ /* 0x000fe200078e00ff */
[----:B------:R-:W-:Y:S02]  /*16d0*/  IADD3 R6, R4, 0x1f, RZ ;  /* 0x0000001f04067810 */ /* 0x000fe40007ffe0ff */
[----:B------:R-:W-:Y:S02]  /*16e0*/  SHF.R.S32.HI R10, RZ, 0x1f, R5 ;  /* 0x0000001fff0a7819 */ /* 0x000fe40000011405 */
[----:B------:R-:W-:Y:S02]  /*16f0*/  IADD3 R3, R0, 0x200, RZ ;  /* 0x0000020000037810 */ /* 0x000fe40007ffe0ff */
[----:B------:R-:W-:Y:S02]  /*1700*/  SHF.R.S32.HI R7, RZ, 0x1f, R6 ;  /* 0x0000001fff077819 */ /* 0x000fe40000011406 */
[----:B------:R-:W-:Y:S02]  /*1710*/  SHF.R.S32.HI R2, RZ, 0x1f, R3 ;  /* 0x0000001fff027819 */ /* 0x000fe40000011403 */
[----:B------:R-:W-:-:S02]  /*1720*/  LEA.HI R12, R7, R6, RZ, 0x5 ;  /* 0x00000006070c7211 */ /* 0x000fc400078f28ff */
[CC--:B------:R-:W-:Y:S01]  /*1730*/  LEA.HI R20, R2.reuse, R3.reuse, RZ, 0x5 ;  /* 0x0000000302147211 */ /* 0x0c0fe200078f28ff */
[----:B------:R-:W1:Y:S01]  /*1740*/  S2R R6, SR_CTAID.X ;  /* 0x0000000000067919 */ /* 0x000e620000002500 */
[----:B------:R-:W-:Y:S02]  /*1750*/  LEA.HI R22, R2, R3, RZ, 0x7 ;  /* 0x0000000302167211 */ /* 0x000fe400078f38ff */
[----:B------:R-:W-:Y:S02]  /*1760*/  LOP3.LUT R2, R20, 0xffffffe0, RZ, 0xc0, !PT ;  /* 0xffffffe014027812 */ /* 0x000fe400078ec0ff */
[----:B------:R-:W-:Y:S02]  /*1770*/  LOP3.LUT R4, R22, 0xffffff80, RZ, 0xc0, !PT ;  /* 0xffffff8016047812 */ /* 0x000fe400078ec0ff */
[----:B------:R-:W-:Y:S01]  /*1780*/  SHF.R.S32.HI R13, RZ, 0x1f, R0 ;  /* 0x0000001fff0d7819 */ /* 0x000fe20000011400 */
[C---:B------:R-:W-:Y:S01]  /*1790*/  IMAD.IADD R2, R3.reuse, 0x1, -R2 ;  /* 0x0000000103027824 */ /* 0x040fe200078e0a02 */
[----:B------:R-:W-:Y:S01]  /*17a0*/  IADD3 R7, R0, 0x100, RZ ;  /* 0x0000010000077810 */ /* 0x000fe20007ffe0ff */
[----:B------:R-:W-:Y:S01]  /*17b0*/  IMAD.IADD R3, R3, 0x1, -R4 ;  /* 0x0000000103037824 */ /* 0x000fe200078e0a04 */
[----:B------:R-:W-:Y:S01]  /*17c0*/  LEA.HI R14, R13, R0, RZ, 0x5 ;  /* 0x000000000d0e7211 */ /* 0x000fe200078f28ff */
[----:B------:R-:W2:Y:S01]  /*17d0*/  S2R R4, SR_CTAID.Y ;  /* 0x0000000000047919 */ /* 0x000ea20000002600 */
[----:B------:R-:W-:-:S02]  /*17e0*/  SHF.R.S32.HI R16, RZ, 0x1f, R7 ;  /* 0x0000001fff107819 */ /* 0x000fc40000011407 */
[----:B------:R-:W-:Y:S02]  /*17f0*/  LEA.HI R13, R13, R0, RZ, 0x7 ;  /* 0x000000000d0d7211 */ /* 0x000fe400078f38ff */
[----:B------:R-:W-:Y:S02]  /*1800*/  IMNMX R11, R0, 0xf00, !PT ;  /* 0x00000f00000b7817 */ /* 0x000fe40007800200 */
[----:B------:R-:W-:Y:S02]  /*1810*/  LOP3.LUT R15, R14, 0xffffffe0, RZ, 0xc0, !PT ;  /* 0xffffffe00e0f7812 */ /* 0x000fe400078ec0ff */
[CC--:B------:R-:W-:Y:S02]  /*1820*/  LEA.HI R21, R16.reuse, R7.reuse, RZ, 0x7 ;  /* 0x0000000710157211 */ /* 0x0c0fe400078f38ff */
[----:B------:R-:W-:Y:S02]  /*1830*/  LOP3.LUT R17, R13, 0xffffff80, RZ, 0xc0, !PT ;  /* 0xffffff800d117812 */ /* 0x000fe400078ec0ff */
[----:B------:R-:W-:Y:S01]  /*1840*/  LEA.HI R18, R16, R7, RZ, 0x5 ;  /* 0x0000000710127211 */ /* 0x000fe200078f28ff */
[C---:B------:R-:W-:Y:S01]  /*1850*/  IMAD.IADD R16, R0.reuse, 0x1, -R15 ;  /* 0x0000000100107824 */ /* 0x040fe200078e0a0f */
[C---:B------:R-:W-:Y:S01]  /*1860*/  IADD3 R11, -R0.reuse, 0xff, R11 ;  /* 0x000000ff000b7810 */ /* 0x040fe20007ffe10b */
[----:B------:R-:W-:Y:S01]  /*1870*/  IMAD.IADD R15, R0, 0x1, -R17 ;  /* 0x00000001000f7824 */ /* 0x000fe200078e0a11 */
[----:B------:R-:W-:-:S02]  /*1880*/  SHF.R.S32.HI R14, RZ, 0x7, R22 ;  /* 0x00000007ff0e7819 */ /* 0x000fc40000011416 */
[----:B------:R-:W-:Y:S02]  /*1890*/  SHF.R.S32.HI R13, RZ, 0x5, R20 ;  /* 0x00000005ff0d7819 */ /* 0x000fe40000011414 */
[----:B------:R-:W-:Y:S02]  /*18a0*/  LOP3.LUT R22, R21, 0xffffff80, RZ, 0xc0, !PT ;  /* 0xffffff8015167812 */ /* 0x000fe400078ec0ff */
[-C--:B------:R-:W-:Y:S02]  /*18b0*/  LEA.HI R9, R10, R5.reuse, RZ, 0x2 ;  /* 0x000000050a097211 */ /* 0x080fe400078f10ff */
[----:B------:R-:W-:Y:S02]  /*18c0*/  LOP3.LUT R20, R18, 0xffffffe0, RZ, 0xc0, !PT ;  /* 0xffffffe012147812 */ /* 0x000fe400078ec0ff */
[----:B------:R-:W-:Y:S01]  /*18d0*/  LEA.HI R10, R10, R5, RZ, 0x4 ;  /* 0x000000050a0a7211 */ /* 0x000fe200078f20ff */
[----:B------:R-:W-:Y:S01]  /*18e0*/  IMAD.MOV.U32 R5, RZ, RZ, RZ ;  /* 0x000000ffff057224 */ /* 0x000fe200078e00ff */
[----:B------:R-:W-:Y:S01]  /*18f0*/  LEA.HI R19, R11, 0x1, RZ, 0x18 ;  /* 0x000000010b137811 */ /* 0x000fe200078fc0ff */
[----:B------:R-:W-:Y:S01]  /*1900*/  IMAD.IADD R20, R7, 0x1, -R20 ;  /* 0x0000000107147824 */ /* 0x000fe200078e0a14 */
[----:B------:R-:W-:-:S02]  /*1910*/  SHF.R.S32.HI R17, RZ, 0x5, R18 ;  /* 0x00000005ff117819 */ /* 0x000fc40000011412 */
[----:B------:R-:W-:Y:S01]  /*1920*/  SHF.R.S32.HI R18, RZ, 0x7, R21 ;  /* 0x00000007ff127819 */ /* 0x000fe20000011415 */
[----:B------:R-:W-:Y:S01]  /*1930*/  IMAD.IADD R21, R7, 0x1, -R22 ;  /* 0x0000000107157824 */ /* 0x000fe200078e0a16 */
[----:B------:R-:W-:Y:S01]  /*1940*/  IADD3 R8, R0, 0x300, RZ ;  /* 0x0000030000087810 */ /* 0x000fe20007ffe0ff */
[----:B-1----:R-:W-:Y:S01]  /*1950*/  IMAD R22, R6, 0x80, R3 ;  /* 0x0000008006167824 */ /* 0x002fe200078e0203 */
[----:B------:R-:W-:Y:S02]  /*1960*/  SHF.R.S32.HI R9, RZ, 0x2, R9 ;  /* 0x00000002ff097819 */ /* 0x000fe40000011409 */
[----:B------:R-:W-:Y:S02]  /*1970*/  SHF.R.S32.HI R10, RZ, 0x4, R10 ;  /* 0x00000004ff0a7819 */ /* 0x000fe4000001140a */
[----:B------:R-:W-:Y:S02]  /*1980*/  SHF.R.S32.HI R12, RZ, 0x5, R12 ;  /* 0x00000005ff0c7819 */ /* 0x000fe4000001140c */
[----:B--2---:R-:W-:-:S02]  /*1990*/  LOP3.LUT R19, R19, 0x3, RZ, 0xc0, !PT ;  /* 0x0000000313137812 */ /* 0x004fc400078ec0ff */
.L_x_37:
[----:B------:R-:W-:Y:S01]  /*19a0*/  ISETP.GE.U32.AND P0, PT, R5, 0x2, PT ;  /* 0x000000020500780c */ /* 0x000fe20003f06070 */
[----:B------:R-:W-:-:S12]  /*19b0*/  YIELD ;  /* 0x0000000000007946 */ /* 0x000fd80003800000 */
[----:B-1----:R-:W-:Y:S05]  /*19c0*/  @!P0 BRA `(.L_x_12) ;  /* 0x0000007000008947 */ /* 0x002fea0003800000 */
[----:B------:R-:W-:-:S05]  /*19d0*/  IMAD.SHL.U32 R23, R5, 0x8, RZ ;  /* 0x0000000805177824 */ /* 0x000fca00078e00ff */
[----:B------:R-:W-:-:S05]  /*19e0*/  LOP3.LUT R23, R23, 0x8, RZ, 0xc0, !PT ;  /* 0x0000000817177812 */ /* 0x000fca00078ec0ff */
.L_x_13:
[----:B------:R-:W1:Y:S01]  /*19f0*/  LDS R24, [R23+0x14] ;  /* 0x0000140017187984 */ /* 0x000e620000000800 */
[----:B------:R-:W-:Y:S01]  /*1a00*/  YIELD ;  /* 0x0000000000007946 */ /* 0x000fe20003800000 */
[----:B-1----:R-:W-:Y:S02]  /*1a10*/  LOP3.LUT P0, RZ, R24, 0x80000000, RZ, 0xc0, !PT ;  /* 0x8000000018ff7812 */ /* 0x002fe4000780c0ff */
[----:B------:R-:W-:Y:S11]  /*1a20*/  NOP ;  /* 0x0000000000007918 */ /* 0x000ff60000000000 */
[----:B------:R-:W-:Y:S05]  /*1a30*/  @!P0 BRA `(.L_x_13) ;  /* 0xffffffb000008947 */ /* 0x000fea000383ffff */
.L_x_12:
[----:B------:R-:W-:Y:S01]  /*1a40*/  ISETP.NE.AND P1, PT, R19, RZ, PT ;  /* 0x000000ff1300720c */ /* 0x000fe20003f25270 */
[----:B------:R-:W-:Y:S01]  /*1a50*/  IMAD.SHL.U32 R23, R5, 0x2000, RZ ;  /* 0x0000200005177824 */ /* 0x000fe200078e00ff */
[----:B------:R-:W-:Y:S04]  /*1a60*/  BSSY B0, `(.L_x_14) ;  /* 0x0000041000007945 */ /* 0x000fe80003800000 */
[----:B------:R-:W-:Y:S01]  /*1a70*/  LOP3.LUT R36, R23, 0x2000, RZ, 0xc0, !PT ;  /* 0x0000200017247812 */ /* 0x000fe200078ec0ff */
[----:B------:R-:W-:-:S03]  /*1a80*/  IMAD.MOV.U32 R23, RZ, RZ, R0 ;  /* 0x000000ffff177224 */ /* 0x000fc600078e0000 */
[----:B------:R-:W-:-:S03]  /*1a90*/  IADD3 R37, R36, 0x80, RZ ;  /* 0x0000008024257810 */ /* 0x000fc60007ffe0ff */
[----:B------:R-:W-:Y:S05]  /*1aa0*/  @!P1 BRA `(.L_x_15) ;  /* 0x000003c000009947 */ /* 0x000fea0003800000 */
[----:B------:R-:W-:Y:S01]  /*1ab0*/  IMAD R28, R5, 0x20, R16 ;  /* 0x00000020051c7824 */ /* 0x000fe200078e0210 */
[----:B------:R-:W-:Y:S01]  /*1ac0*/  BSSY B1, `(.L_x_16) ;  /* 0x0000011000017945 */ /* 0x000fe20003800000 */
[----:B------:R-:W-:Y:S01]  /*1ad0*/  IMAD R23, R4, 0x80, R9 ;  /* 0x0000008004177824 */ /* 0x000fe200078e0209 */
[----:B------:R-:W-:Y:S02]  /*1ae0*/  ISETP.NE.AND P2, PT, R19, 0x1, PT ;  /* 0x000000011300780c */ /* 0x000fe40003f45270 */
[----:B------:R-:W-:-:S04]  /*1af0*/  ISETP.GE.AND P0, PT, R28, c[0x0][0x180], PT ;  /* 0x000060001c007a0c */ /* 0x000fc80003f06270 */
[----:B------:R-:W-:-:S13]  /*1b00*/  ISETP.GE.OR P0, PT, R23, c[0x0][0x178], P0 ;  /* 0x00005e0017007a0c */ /* 0x000fda0000706670 */
[----:B------:R-:W-:Y:S05]  /*1b10*/  @P0 BRA `(.L_x_17) ;  /* 0x000000b000000947 */ /* 0x000fea0003800000 */
[----:B------:R-:W-:Y:S02]  /*1b20*/  IMAD R24, R9, 0x20, R16 ;  /* 0x0000002009187824 */ /* 0x000fe400078e0210 */
[----:B------:R-:W-:Y:S02]  /*1b30*/  IMAD.MOV.U32 R25, RZ, RZ, 0x2 ;  /* 0x00000002ff197424 */ /* 0x000fe400078e00ff */
[----:B------:R-:W-:Y:S02]  /*1b40*/  IMAD R26, R24, 0x2, R37 ;  /* 0x00000002181a7824 */ /* 0x000fe400078e0225 */
[----:B------:R-:W-:Y:S02]  /*1b50*/  IMAD R24, R23, c[0x0][0x180], R28 ;  /* 0x0000600017187a24 */ /* 0x000fe400078e021c */
[----:B------:R-:W-:Y:S02]  /*1b60*/  IMAD.SHL.U32 R23, R26, 0x8, RZ ;  /* 0x000000081a177824 */ /* 0x000fe400078e00ff */
[----:B------:R-:W-:-:S03]  /*1b70*/  IMAD.WIDE R24, R24, R25, c[0x0][0x160] ;  /* 0x0000580018187625 */ /* 0x000fc600078e0219 */
[----:B------:R-:W-:-:S05]  /*1b80*/  LOP3.LUT R23, R26, 0x380, R23, 0x78, !PT ;  /* 0x000003801a177812 */ /* 0x000fca00078e7817 */
[----:B------:R-:W-:Y:S01]  /*1b90*/  @!PT LDS RZ, [RZ] ;  /* 0x00000000fffff984 */ /* 0x000fe20000000800 */
[----:B------:R-:W-:Y:S01]  /*1ba0*/  @!PT LDS RZ, [RZ] ;  /* 0x00000000fffff984 */ /* 0x000fe20000000800 */
[----:B------:R-:W-:Y:S01]  /*1bb0*/  @!PT LDS RZ, [RZ] ;  /* 0x00000000fffff984 */ /* 0x000fe20000000800 */
[----:B------:R1:W-:Y:S02]  /*1bc0*/  LDGSTS.E.128 [R23], [R24.64] ;  /* 0x0000000018177fae */ /* 0x0003e4000b921c44 */
.L_x_17:
[----:B------:R-:W-:Y:S05]  /*1bd0*/  BSYNC B1 ;  /* 0x0000000000017941 */ /* 0x000fea0003800000 */
.L_x_16:
[----:B-1----:R-:W-:Y:S01]  /*1be0*/  IMAD.MOV.U32 R23, RZ, RZ, R7 ;  /* 0x000000ffff177224 */ /* 0x002fe200078e0007 */
        /* <DEDUP_REMOVED lines=19> */
.L_x_19:
[----:B------:R-:W-:Y:S05]  /*1d20*/  BSYNC B1 ;  /* 0x0000000000017941 */ /* 0x000fea0003800000 */
.L_x_18:
[----:B-1----:R-:W-:Y:S01]  /*1d30*/  IADD3 R23, R0, 0x200, RZ ;  /* 0x0000020000177810 */ /* 0x002fe20007ffe0ff */
[----:B------:R-:W-:Y:S05]  /*1d40*/  @!P2 BRA `(.L_x_15) ;  /* 0x000001200000a947 */ /* 0x000fea0003800000 */
[----:B------:R-:W-:Y:S02]  /*1d50*/  IMAD R25, R5, 0x20, R2 ;  /* 0x0000002005197824 */ /* 0x000fe400078e0202 */
[----:B------:R-:W-:Y:S02]  /*1d60*/  IMAD R24, R4, 0x80, R13 ;  /* 0x0000008004187824 */ /* 0x000fe400078e020d */
[----:B------:R-:W-:Y:S01]  /*1d70*/  IMAD.MOV.U32 R23, RZ, RZ, R8 ;  /* 0x000000ffff177224 */ /* 0x000fe200078e0008 */
        /* <DEDUP_REMOVED lines=9> */
[----:B------:R-:W-:Y:S01]  /*1e10*/  LOP3.LUT R27, R23, 0x380, R26, 0x78, !PT ;  /* 0x00000380171b7812 */ /* 0x000fe200078e781a */
[----:B------:R-:W-:-:S04]  /*1e20*/  IMAD.MOV.U32 R23, RZ, RZ, R8 ;  /* 0x000000ffff177224 */ /* 0x000fc800078e0008 */
[----:B------:R-:W-:Y:S01]  /*1e30*/  @!PT LDS RZ, [RZ] ;  /* 0x00000000fffff984 */ /* 0x000fe20000000800 */
[----:B------:R-:W-:Y:S01]  /*1e40*/  @!PT LDS RZ, [RZ] ;  /* 0x00000000fffff984 */ /* 0x000fe20000000800 */
[----:B------:R-:W-:Y:S01]  /*1e50*/  @!PT LDS RZ, [RZ] ;  /* 0x00000000fffff984 */ /* 0x000fe20000000800 */
[----:B------:R1:W-:Y:S03]  /*1e60*/  LDGSTS.E.128 [R27], [R24.64] ;  /* 0x00000000181b7fae */ /* 0x0003e6000b921c44 */
.L_x_15:
[----:B------:R-:W-:Y:S05]  /*1e70*/  BSYNC B0 ;  /* 0x0000000000007941 */ /* 0x000fea0003800000 */
.L_x_14:
[----:B------:R-:W-:Y:S01]  /*1e80*/  ISETP.GE.U32.AND P4, PT, R11, 0x300, PT ;  /* 0x000003000b00780c */ /* 0x000fe20003f86070 */
[----:B------:R-:W-:-:S12]  /*1e90*/  BSSY B0, `(.L_x_20) ;  /* 0x0000052000007945 */ /* 0x000fd80003800000 */
[----:B------:R-:W-:Y:S05]  /*1ea0*/  @!P4 BRA `(.L_x_21) ;  /* 0x000005000000c947 */ /* 0x000fea0003800000 */
.L_x_24:
[C---:B-1----:R-:W-:Y:S01]  /*1eb0*/  IADD3 R25, R23.reuse, 0x100, RZ ;  /* 0x0000010017197810 */ /* 0x042fe20007ffe0ff */
[----:B------:R-:W-:Y:S01]  /*1ec0*/  BSSY B1, `(.L_x_22) ;  /* 0x000004c000017945 */ /* 0x000fe20003800000 */
[----:B------:R-:W-:Y:S02]  /*1ed0*/  IADD3 R29, R23, 0x200, RZ ;  /* 0x00000200171d7810 */ /* 0x000fe40007ffe0ff */
[----:B------:R-:W-:Y:S02]  /*1ee0*/  SHF.R.S32.HI R26, RZ, 0x1f, R25 ;  /* 0x0000001fff1a7819 */ /* 0x000fe40000011419 */
[----:B------:R-:W-:Y:S02]  /*1ef0*/  SHF.R.S32.HI R24, RZ, 0x1f, R23 ;  /* 0x0000001fff187819 */ /* 0x000fe40000011417 */
[----:B------:R-:W-:Y:S02]  /*1f00*/  SHF.R.S32.HI R28, RZ, 0x1f, R29 ;  /* 0x0000001fff1c7819 */ /* 0x000fe4000001141d */
[----:B------:R-:W-:-:S02]  /*1f10*/  LEA.HI R27, R26, R25, RZ, 0x5 ;  /* 0x000000191a1b7211 */ /* 0x000fc400078f28ff */
[----:B------:R-:W-:Y:S02]  /*1f20*/  LEA.HI R24, R24, R23, RZ, 0x5 ;  /* 0x0000001718187211 */ /* 0x000fe400078f28ff */
[----:B------:R-:W-:Y:S02]  /*1f30*/  LEA.HI R30, R28, R29, RZ, 0x5 ;  /* 0x0000001d1c1e7211 */ /* 0x000fe400078f28ff */
[----:B------:R-:W-:Y:S02]  /*1f40*/  LOP3.LUT R28, R27, 0xffffffe0, RZ, 0xc0, !PT ;  /* 0xffffffe01b1c7812 */ /* 0x000fe400078ec0ff */
[----:B------:R-:W-:Y:S02]  /*1f50*/  LOP3.LUT R26, R24, 0xffffffe0, RZ, 0xc0, !PT ;  /* 0xffffffe0181a7812 */ /* 0x000fe400078ec0ff */
[----:B------:R-:W-:Y:S01]  /*1f60*/  LOP3.LUT R32, R30, 0xffffffe0, RZ, 0xc0, !PT ;  /* 0xffffffe01e207812 */ /* 0x000fe200078ec0ff */
[----:B------:R-:W-:Y:S01]  /*1f70*/  IMAD.IADD R38, R25, 0x1, -R28 ;  /* 0x0000000119267824 */ /* 0x000fe200078e0a1c */
[----:B------:R-:W-:Y:S01]  /*1f80*/  SHF.R.S32.HI R31, RZ, 0x5, R27 ;  /* 0x00000005ff1f7819 */ /* 0x000fe2000001141b */
[----:B------:R-:W-:Y:S01]  /*1f90*/  IMAD.IADD R28, R23, 0x1, -R26 ;  /* 0x00000001171c7824 */ /* 0x000fe200078e0a1a */
[----:B------:R-:W-:Y:S01]  /*1fa0*/  SHF.R.S32.HI R35, RZ, 0x5, R30 ;  /* 0x00000005ff237819 */ /* 0x000fe2000001141e */
[----:B------:R-:W-:Y:S01]  /*1fb0*/  IMAD.IADD R40, R29, 0x1, -R32 ;  /* 0x000000011d287824 */ /* 0x000fe200078e0a20 */
[----:B------:R-:W-:Y:S01]  /*1fc0*/  SHF.R.S32.HI R29, RZ, 0x5, R24 ;  /* 0x00000005ff1d7819 */ /* 0x000fe20000011418 */
[----:B------:R-:W-:Y:S01]  /*1fd0*/  IMAD R27, R5, 0x20, R28 ;  /* 0x00000020051b7824 */ /* 0x000fe200078e021c */
[----:B------:R-:W-:Y:S01]  /*1fe0*/  IADD3 R25, R23, 0x300, RZ ;  /* 0x0000030017197810 */ /* 0x000fe20007ffe0ff */
[----:B------:R-:W-:-:S02]  /*1ff0*/  IMAD R33, R5, 0x20, R38 ;  /* 0x0000002005217824 */ /* 0x000fc400078e0226 */
[C---:B------:R-:W-:Y:S01]  /*2000*/  IMAD R26, R4.reuse, 0x80, R29 ;  /* 0x00000080041a7824 */ /* 0x040fe200078e021d */
[----:B------:R-:W-:Y:S01]  /*2010*/  ISETP.GE.AND P0, PT, R27, c[0x0][0x180], PT ;  /* 0x000060001b007a0c */ /* 0x000fe20003f06270 */
[----:B------:R-:W-:Y:S01]  /*2020*/  IMAD R42, R5, 0x20, R40 ;  /* 0x00000020052a7824 */ /* 0x000fe200078e0228 */
[----:B------:R-:W-:Y:S01]  /*2030*/  ISETP.GE.AND P2, PT, R33, c[0x0][0x180], PT ;  /* 0x0000600021007a0c */ /* 0x000fe20003f46270 */
[C---:B------:R-:W-:Y:S01]  /*2040*/  IMAD R32, R4.reuse, 0x80, R31 ;  /* 0x0000008004207824 */ /* 0x040fe200078e021f */
[----:B------:R-:W-:Y:S01]  /*2050*/  SHF.R.S32.HI R24, RZ, 0x1f, R25 ;  /* 0x0000001fff187819 */ /* 0x000fe20000011419 */
[----:B------:R-:W-:Y:S01]  /*2060*/  IMAD R39, R4, 0x80, R35 ;  /* 0x0000008004277824 */ /* 0x000fe200078e0223 */
[----:B------:R-:W-:Y:S02]  /*2070*/  ISETP.GE.AND P3, PT, R42, c[0x0][0x180], PT ;  /* 0x000060002a007a0c */ /* 0x000fe40003f66270 */
[----:B------:R-:W-:Y:S02]  /*2080*/  ISETP.GE.OR P0, PT, R26, c[0x0][0x178], P0 ;  /* 0x00005e001a007a0c */ /* 0x000fe40000706670 */
[----:B------:R-:W-:-:S02]  /*2090*/  ISETP.GE.OR P2, PT, R32, c[0x0][0x178], P2 ;  /* 0x00005e0020007a0c */ /* 0x000fc40001746670 */
[----:B------:R-:W-:Y:S02]  /*20a0*/  LEA.HI R34, R24, R25, RZ, 0x5 ;  /* 0x0000001918227211 */ /* 0x000fe400078f28ff */
[----:B------:R-:W-:Y:S02]  /*20b0*/  ISETP.GE.OR P3, PT, R39, c[0x0][0x178], P3 ;  /* 0x00005e0027007a0c */ /* 0x000fe40001f66670 */
[----:B------:R-:W-:-:S05]  /*20c0*/  LOP3.LUT R24, R34, 0xffffffe0, RZ, 0xc0, !PT ;  /* 0xffffffe022187812 */ /* 0x000fca00078ec0ff */
[----:B------:R-:W-:Y:S02]  /*20d0*/  IMAD.IADD R44, R25, 0x1, -R24 ;  /* 0x00000001192c7824 */ /* 0x000fe400078e0a18 */
[----:B------:R-:W-:Y:S02]  /*20e0*/  @!P0 IMAD R24, R29, 0x20, R28 ;  /* 0x000000201d188824 */ /* 0x000fe400078e021c */
[----:B------:R-:W-:Y:S02]  /*20f0*/  @!P2 IMAD R25, R31, 0x20, R38 ;  /* 0x000000201f19a824 */ /* 0x000fe400078e0226 */
[----:B------:R-:W-:Y:S02]  /*2100*/  @!P3 IMAD R28, R35, 0x20, R40 ;  /* 0x00000020231cb824 */ /* 0x000fe400078e0228 */
[----:B------:R-:W-:Y:S02]  /*2110*/  @!P0 IMAD R26, R26, c[0x0][0x180], R27 ;  /* 0x000060001a1a8a24 */ /* 0x000fe400078e021b */
[----:B------:R-:W-:-:S02]  /*2120*/  @!P0 IMAD R24, R24, 0x2, R37 ;  /* 0x0000000218188824 */ /* 0x000fc400078e0225 */
[--C-:B------:R-:W-:Y:S02]  /*2130*/  @!P2 IMAD R27, R25, 0x2, R37.reuse ;  /* 0x00000002191ba824 */ /* 0x100fe400078e0225 */
[----:B------:R-:W-:Y:S02]  /*2140*/  @!P3 IMAD R30, R28, 0x2, R37 ;  /* 0x000000021c1eb824 */ /* 0x000fe400078e0225 */
[----:B------:R-:W-:Y:S02]  /*2150*/  @!P0 IMAD.SHL.U32 R25, R24, 0x8, RZ ;  /* 0x0000000818198824 */ /* 0x000fe400078e00ff */
[C---:B------:R-:W-:Y:S02]  /*2160*/  @!P2 IMAD.SHL.U32 R28, R27.reuse, 0x8, RZ ;  /* 0x000000081b1ca824 */ /* 0x040fe400078e00ff */
[----:B------:R-:W-:Y:S01]  /*2170*/  @!P2 IMAD R29, R32, c[0x0][0x180], R33 ;  /* 0x00006000201daa24 */ /* 0x000fe200078e0221 */
[----:B------:R-:W-:Y:S01]  /*2180*/  @!P0 LOP3.LUT R31, R24, 0x380, R25, 0x78, !PT ;  /* 0x00000380181f8812 */ /* 0x000fe200078e7819 */
[----:B------:R-:W-:Y:S01]  /*2190*/  @!P0 IMAD.MOV.U32 R25, RZ, RZ, 0x2 ;  /* 0x00000002ff198424 */ /* 0x000fe200078e00ff */
[----:B------:R-:W-:Y:S01]  /*21a0*/  @!P2 LOP3.LUT R33, R27, 0x380, R28, 0x78, !PT ;  /* 0x000003801b21a812 */ /* 0x000fe200078e781c */
[----:B------:R-:W-:-:S02]  /*21b0*/  @!P3 IMAD.SHL.U32 R35, R30, 0x8, RZ ;  /* 0x000000081e23b824 */ /* 0x000fc400078e00ff */
[----:B------:R-:W-:Y:S02]  /*21c0*/  @!P2 IMAD.MOV.U32 R28, RZ, RZ, 0x2 ;  /* 0x00000002ff1ca424 */ /* 0x000fe400078e00ff */
[----:B------:R-:W-:Y:S01]  /*21d0*/  @!P3 IMAD R32, R39, c[0x0][0x180], R42 ;  /* 0x000060002720ba24 */ /* 0x000fe200078e022a */
[----:B------:R-:W-:Y:S01]  /*21e0*/  @!P3 LOP3.LUT R35, R30, 0x380, R35, 0x78, !PT ;  /* 0x000003801e23b812 */ /* 0x000fe200078e7823 */
[----:B------:R-:W-:Y:S01]  /*21f0*/  @!P3 IMAD.MOV.U32 R43, RZ, RZ, 0x2 ;  /* 0x00000002ff2bb424 */ /* 0x000fe200078e00ff */
[----:B------:R-:W-:Y:S01]  /*2200*/  SHF.R.S32.HI R39, RZ, 0x5, R34 ;  /* 0x00000005ff277819 */ /* 0x000fe20000011422 */
[----:B------:R-:W-:-:S04]  /*2210*/  @!P0 IMAD.WIDE R24, R26, R25, c[0x0][0x160] ;  /* 0x000058001a188625 */ /* 0x000fc800078e0219 */
[----:B------:R-:W-:Y:S01]  /*2220*/  @!P2 IMAD.WIDE R26, R29, R28, c[0x0][0x160] ;  /* 0x000058001d1aa625 */ /* 0x000fe200078e021c */
[----:B------:R-:W-:Y:S01]  /*2230*/  @!PT LDS RZ, [RZ] ;  /* 0x00000000fffff984 */ /* 0x000fe20000000800 */
[----:B------:R-:W-:Y:S01]  /*2240*/  @!PT LDS RZ, [RZ] ;  /* 0x00000000fffff984 */ /* 0x000fe20000000800 */
[----:B------:R-:W-:Y:S01]  /*2250*/  @!PT LDS RZ, [RZ] ;  /* 0x00000000fffff984 */ /* 0x000fe20000000800 */
[----:B------:R1:W-:Y:S01]  /*2260*/  @!P0 LDGSTS.E.128 [R31], [R24.64] ;  /* 0x00000000181f8fae */ /* 0x0003e2000b921c44 */
[----:B------:R-:W-:Y:S02]  /*2270*/  ISETP.GE.AND P0, PT, R23, 0xc00, PT ;  /* 0x00000c001700780c */ /* 0x000fe40003f06270 */
[----:B------:R-:W-:Y:S01]  /*2280*/  @!P3 IMAD.WIDE R28, R32, R43, c[0x0][0x160] ;  /* 0x00005800201cb625 */ /* 0x000fe200078e022b */
[----:B------:R1:W-:Y:S03]  /*2290*/  @!P2 LDGSTS.E.128 [R33], [R26.64] ;  /* 0x000000001a21afae */ /* 0x0003e6000b921c44 */
[----:B------:R-:W-:Y:S01]  /*22a0*/  IMAD R41, R5, 0x20, R44 ;  /* 0x0000002005297824 */ /* 0x000fe200078e022c */
[----:B------:R1:W-:Y:S01]  /*22b0*/  @!P3 LDGSTS.E.128 [R35], [R28.64] ;  /* 0x000000001c23bfae */ /* 0x0003e2000b921c44 */
[----:B------:R-:W-:-:S03]  /*22c0*/  IMAD R30, R4, 0x80, R39 ;  /* 0x00000080041e7824 */ /* 0x000fc600078e0227 */
[----:B------:R-:W-:-:S04]  /*22d0*/  ISETP.GE.AND P5, PT, R41, c[0x0][0x180], PT ;  /* 0x0000600029007a0c */ /* 0x000fc80003fa6270 */
[----:B------:R-:W-:-:S13]  /*22e0*/  ISETP.GE.OR P5, PT, R30, c[0x0][0x178], P5 ;  /* 0x00005e001e007a0c */ /* 0x000fda0002fa6670 */
[----:B------:R-:W-:Y:S05]  /*22f0*/  @P5 BRA `(.L_x_23) ;  /* 0x0000008000005947 */ /* 0x000fea0003800000 */
[----:B-1----:R-:W-:Y:S02]  /*2300*/  IMAD R24, R39, 0x20, R44 ;  /* 0x0000002027187824 */ /* 0x002fe400078e022c */
[----:B------:R-:W-:Y:S02]  /*2310*/  IMAD.MOV.U32 R25, RZ, RZ, 0x2 ;  /* 0x00000002ff197424 */ /* 0x000fe400078e00ff */
[----:B------:R-:W-:Y:S02]  /*2320*/  IMAD R26, R24, 0x2, R37 ;  /* 0x00000002181a7824 */ /* 0x000fe400078e0225 */
[----:B------:R-:W-:Y:S02]  /*2330*/  IMAD R24, R30, c[0x0][0x180], R41 ;  /* 0x000060001e187a24 */ /* 0x000fe400078e0229 */
[----:B------:R-:W-:Y:S02]  /*2340*/  IMAD.SHL.U32 R27, R26, 0x8, RZ ;  /* 0x000000081a1b7824 */ /* 0x000fe400078e00ff */
[----:B------:R-:W-:-:S03]  /*2350*/  IMAD.WIDE R24, R24, R25, c[0x0][0x160] ;  /* 0x0000580018187625 */ /* 0x000fc600078e0219 */
[----:B------:R-:W-:-:S05]  /*2360*/  LOP3.LUT R27, R26, 0x380, R27, 0x78, !PT ;  /* 0x000003801a1b7812 */ /* 0x000fca00078e781b */
[----:B------:R1:W-:Y:S02]  /*2370*/  LDGSTS.E.128 [R27], [R24.64] ;  /* 0x00000000181b7fae */ /* 0x0003e4000b921c44 */
.L_x_23:
[----:B-1----:R-:W-:Y:S05]  /*2380*/  BSYNC B1 ;  /* 0x0000000000017941 */ /* 0x002fea0003800000 */
.L_x_22:
[----:B------:R-:W-:Y:S01]  /*2390*/  IADD3 R23, R23, 0x400, RZ ;  /* 0x0000040017177810 */ /* 0x000fe20007ffe0ff */
[----:B------:R-:W-:Y:S05]  /*23a0*/  @!P0 BRA `(.L_x_24) ;  /* 0xfffffb0000008947 */ /* 0x000fea000383ffff */
.L_x_21:
[----:B------:R-:W-:Y:S05]  /*23b0*/  BSYNC B0 ;  /* 0x0000000000007941 */ /* 0x000fea0003800000 */
.L_x_20:
[----:B------:R-:W-:Y:S01]  /*23c0*/  BSSY B0, `(.L_x_25) ;  /* 0x000003f000007945 */ /* 0x000fe20003800000 */
[----:B------:R-:W-:Y:S01]  /*23d0*/  IADD3 R37, R36, 0x4080, RZ ;  /* 0x0000408024257810 */ /* 0x000fe20007ffe0ff */
[----:B------:R-:W-:Y:S01]  /*23e0*/  IMAD.MOV.U32 R23, RZ, RZ, R0 ;  /* 0x000000ffff177224 */ /* 0x000fe200078e0000 */
        /* <DEDUP_REMOVED lines=19> */
.L_x_28:
[----:B------:R-:W-:Y:S05]  /*2520*/  BSYNC B1 ;  /* 0x0000000000017941 */ /* 0x000fea0003800000 */
.L_x_27:
        /* <DEDUP_REMOVED lines=20> */
.L_x_30:
[----:B------:R-:W-:Y:S05]  /*2670*/  BSYNC B1 ;  /* 0x0000000000017941 */ /* 0x000fea0003800000 */
.L_x_29:
[----:B-1----:R-:W-:Y:S01]  /*2680*/  IADD3 R23, R0, 0x200, RZ ;  /* 0x0000020000177810 */ /* 0x002fe20007ffe0ff */
[----:B------:R-:W-:Y:S05]  /*2690*/  @!P1 BRA `(.L_x_26) ;  /* 0x0000011000009947 */ /* 0x000fea0003800000 */
[----:B------:R-:W-:Y:S01]  /*26a0*/  IMAD R25, R5, 0x20, R14 ;  /* 0x0000002005197824 */ /* 0x000fe200078e020e */
[----:B------:R-:W-:Y:S01]  /*26b0*/  ISETP.GE.AND P0, PT, R22, c[0x0][0x17c], PT ;  /* 0x00005f0016007a0c */ /* 0x000fe20003f06270 */
[----:B------:R-:W-:-:S03]  /*26c0*/  IMAD.MOV.U32 R23, RZ, RZ, R8 ;  /* 0x000000ffff177224 */ /* 0x000fc600078e0008 */
        /* <DEDUP_REMOVED lines=14> */
.L_x_26:
[----:B------:R-:W-:Y:S05]  /*27b0*/  BSYNC B0 ;  /* 0x0000000000007941 */ /* 0x000fea0003800000 */
.L_x_25:
[----:B------:R-:W-:Y:S01]  /*27c0*/  BSSY B0, `(.L_x_31) ;  /* 0x0000053000007945 */ /* 0x000fe20003800000 */
[----:B------:R-:W-:Y:S05]  /*27d0*/  @!P4 BRA `(.L_x_32) ;  /* 0x000005100000c947 */ /* 0x000fea0003800000 */
.L_x_35:
[C---:B------:R-:W-:Y:S01]  /*27e0*/  IADD3 R29, R23.reuse, 0x200, RZ ;  /* 0x00000200171d7810 */ /* 0x040fe20007ffe0ff */
[----:B------:R-:W-:Y:S01]  /*27f0*/  BSSY B1, `(.L_x_33) ;  /* 0x000004d000017945 */ /* 0x000fe20003800000 */
[----:B-1----:R-:W-:Y:S02]  /*2800*/  IADD3 R25, R23, 0x100, RZ ;  /* 0x0000010017197810 */ /* 0x002fe40007ffe0ff */
        /* <DEDUP_REMOVED lines=15> */
[C---:B------:R-:W-:Y:S01]  /*2900*/  IMAD R27, R6.reuse, 0x80, R29 ;  /* 0x00000080061b7824 */ /* 0x040fe200078e021d */
[----:B------:R-:W-:Y:S01]  /*2910*/  IADD3 R25, R23, 0x300, RZ ;  /* 0x0000030017197810 */ /* 0x000fe20007ffe0ff */
[----:B------:R-:W-:-:S02]  /*2920*/  IMAD R36, R6, 0x80, R31 ;  /* 0x0000008006247824 */ /* 0x000fc400078e021f */
[----:B------:R-:W-:Y:S01]  /*2930*/  IMAD R26, R5, 0x20, R28 ;  /* 0x00000020051a7824 */ /* 0x000fe200078e021c */
        /* <DEDUP_REMOVED lines=11> */
[----:B------:R-:W-:Y:S02]  /*29f0*/  LOP3.LUT R24, R34, 0xffffff80, RZ, 0xc0, !PT ;  /* 0xffffff8022187812 */ /* 0x000fe400078ec0ff */
[----:B------:R-:W-:-:S03]  /*2a00*/  SHF.R.S32.HI R34, RZ, 0x7, R34 ;  /* 0x00000007ff227819 */ /* 0x000fc60000011422 */
        /* <DEDUP_REMOVED lines=8> */
[C---:B------:R-:W-:Y:S02]  /*2a90*/  @!P0 IMAD.SHL.U32 R25, R24.reuse, 0x8, RZ ;  /* 0x0000000818198824 */ /* 0x040fe400078e00ff */
[----:B------:R-:W-:Y:S02]  /*2aa0*/  @!P1 IMAD.SHL.U32 R28, R27, 0x8, RZ ;  /* 0x000000081b1c9824 */ /* 0x000fe400078e00ff */
        /* <DEDUP_REMOVED lines=9> */
[----:B------:R-:W-:Y:S01]  /*2b40*/  IADD3 R30, R23, 0x400, RZ ;  /* 0x00000400171e7810 */ /* 0x000fe20007ffe0ff */
        /* <DEDUP_REMOVED lines=23> */
.L_x_34:
[----:B-1----:R-:W-:Y:S05]  /*2cc0*/  BSYNC B1 ;  /* 0x0000000000017941 */ /* 0x002fea0003800000 */
.L_x_33:
[----:B------:R-:W-:Y:S01]  /*2cd0*/  IMAD.MOV.U32 R23, RZ, RZ, R30 ;  /* 0x000000ffff177224 */ /* 0x000fe200078e001e */
[----:B------:R-:W-:Y:S05]  /*2ce0*/  @!P0 BRA `(.L_x_35) ;  /* 0xfffffaf000008947 */ /* 0x000fea000383ffff */
.L_x_32:
[----:B------:R-:W-:Y:S05]  /*2cf0*/  BSYNC B0 ;  /* 0x0000000000007941 */ /* 0x000fea0003800000 */
.L_x_31:
[----:B------:R-:W0:Y:S01]  /*2d00*/  LDGDEPBAR ;  /* 0x00000000000079af */ /* 0x000e220000000000 */
[----:B------:R-:W-:-:S05]  /*2d10*/  IMAD.SHL.U32 R23, R5, 0x8, RZ ;  /* 0x0000000805177824 */ /* 0x000fca00078e00ff */
[----:B------:R-:W-:Y:S01]  /*2d20*/  LOP3.LUT R23, R23, 0x8, RZ, 0xe2, !PT ;  /* 0x0000000817177812 */ /* 0x000fe200078ee2ff */
[----:B------:R-:W-:-:S04]  /*2d30*/  DEPBAR.LE SB0, 0x0 ;  /* 0x000080000000791a */ /* 0x000fc80000000000 */
[----:B------:R-:W-:Y:S01]  /*2d40*/  @!PT LDS RZ, [RZ] ;  /* 0x00000000fffff984 */ /* 0x000fe20000000800 */
[----:B------:R-:W-:Y:S01]  /*2d50*/  @!PT LDS RZ, [RZ] ;  /* 0x00000000fffff984 */ /* 0x000fe20000000800 */
[----:B------:R-:W-:Y:S01]  /*2d60*/  @!PT LDS RZ, [RZ] ;  /* 0x00000000fffff984 */ /* 0x000fe20000000800 */
[----:B------:R-:W-:Y:S01]  /*2d70*/  @!PT LDS RZ, [RZ] ;  /* 0x00000000fffff984 */ /* 0x000fe20000000800 */
[----:B------:R-:W-:Y:S06]  /*2d80*/  MEMBAR.ALL.CTA ;  /* 0x0000000000007992 */ /* 0x000fec0000008000 */
[----:B------:R-:W-:Y:S01]  /*2d90*/  IADD3 R5, R5, 0x1, RZ ;  /* 0x0000000105057810 */ /* 0x000fe20007ffe0ff */
[----:B------:R2:W-:Y:S03]  /*2da0*/  ATOMS.ARRIVE.64 RZ, [R23+URZ] ;  /* 0x0000000017ff7f8c */ /* 0x0005e6000c80043f */
[----:B------:R-:W-:-:S13]  /*2db0*/  ISETP.GE.AND P0, PT, R5, R12, PT ;  /* 0x0000000c0500720c */ /* 0x000fda0003f06270 */
[----:B--2---:R-:W-:Y:S01]  /*2dc0*/  @P0 CALL.REL.NOINC `(.L_x_36) ;  /* 0x0000001000000944 */ /* 0x004fe20003c00000 */
[----:B------:R-:W-:Y:S05]  /*2dd0*/  BRA `(.L_x_37) ;  /* 0xffffebc000007947 */ /* 0x000fea000383ffff */
.L_x_36:
[----:B------:R-:W-:Y:S05]  /*2de0*/  EXIT ;  /* 0x000000000000794d */ /* 0x000fea0003800000 */
.L_x_38:
[----:B------:R-:W-:-:S00]  /*2df0*/  BRA `(.L_x_38) ;  /* 0xfffffff000007947 */ /* 0x000fc0000383ffff */
[----:B------:R-:W-:-:S00]  /*2e00*/  NOP ;  /* 0x0000000000007918 */ /* 0x000fc00000000000 */
[----:B------:R-:W-:-:S00]  /*2e10*/  NOP ;  /* 0x0000000000007918 */ /* 0x000fc00000000000 */
[----:B------:R-:W-:-:S00]  /*2e20*/  NOP ;  /* 0x0000000000007918 */ /* 0x000fc00000000000 */
[----:B------:R-:W-:-:S00]  /*2e30*/  NOP ;  /* 0x0000000000007918 */ /* 0x000fc00000000000 */
[----:B------:R-:W-:-:S00]  /*2e40*/  NOP ;  /* 0x0000000000007918 */ /* 0x000fc00000000000 */
[----:B------:R-:W-:-:S00]  /*2e50*/  NOP ;  /* 0x0000000000007918 */ /* 0x000fc00000000000 */
[----:B------:R-:W-:-:S00]  /*2e60*/  NOP ;  /* 0x0000000000007918 */ /* 0x000fc00000000000 */
[----:B------:R-:W-:-:S00]  /*2e70*/  NOP ;  /* 0x0000000000007918 */ /* 0x000fc00000000000 */
.L_x_39:


//--------------------- .nv.shared.gemm_mma_kernel --------------------------
	.section	.nv.shared.gemm_mma_kernel,"aw",@nobits
	.sectionflags	@""
	.align	16
